	.target	sm_100a

	.elftype	@"ET_EXEC"


//--------------------- .note.nv.tkinfo           --------------------------
	.section	.note.nv.tkinfo,"",@"SHT_NOTE"
	.sectionflags	@"SHF_NOTE_NV_TKINFO"
	.tkinfo
        /*0018*/ 	.word	0x00000002
        /*0030*/ 	.string	""
        /*0030*/ 	.string	"ptxas"
        /*0030*/ 	.string	"Cuda compilation tools, release 13.0, V13.0.88"
        /*0030*/ 	.string	"Build cuda_13.0.r13.0/compiler.36424714_0"
        /*0030*/ 	.string	"-arch sm_100a -m 64 "



//--------------------- .note.nv.cuinfo           --------------------------
	.section	.note.nv.cuinfo,"",@"SHT_NOTE"
	.sectionflags	@"SHF_NOTE_NV_CUINFO"
        /*0018*/ 	.short	0x0002
        /*001a*/ 	.short	0x0064
        /*001c*/ 	.short	0x0082
	.zero		2


//--------------------- .nv.info                  --------------------------
	.section	.nv.info,"",@"SHT_CUDA_INFO"
	.align	4


	//----- nvinfo : EIATTR_REGCOUNT
	.align		4
        /*0000*/ 	.byte	0x04, 0x2f
        /*0002*/ 	.short	(.L_12 - .L_11)
	.align		4
.L_11:
        /*0004*/ 	.word	index@(_ZN7cutlass13device_kernelIN5flash11enable_sm90INS1_16FlashAttnFwdSm90INS1_25CollectiveMainloopFwdSm90ILi2EN4cute5tupleIJNS5_1CILi1EEES8_S8_EEENS6_IJNS7_ILi128EEESA_NS7_ILi192EEEEEELi128ENS_10bfloat16_tEfNS_4arch4Sm90ELb1ELb0ELb1ELb1ELb0ELb1ELb0ELb1ELb1ELb1ELb0ELb0EEENS1_21CollectiveEpilogueFwdINS6_IJSA_SA_SA_EEES9_SD_SF_Li256ELb1ELb1ELb0ELb0EEENS1_36VarlenDynamicPersistentTileSchedulerILi128ELi128ELi256ELi128ELb0ELb1ELb1ELb1ELb1ELb1EEEEEEEEEvNT_6ParamsE)
        /*0008*/ 	.word	0x00000004


	//----- nvinfo : EIATTR_FRAME_SIZE
	.align		4
.L_12:
        /*000c*/ 	.byte	0x04, 0x11
        /*000e*/ 	.short	(.L_14 - .L_13)
	.align		4
.L_13:
        /*0010*/ 	.word	index@(_ZN7cutlass13device_kernelIN5flash11enable_sm90INS1_16FlashAttnFwdSm90INS1_25CollectiveMainloopFwdSm90ILi2EN4cute5tupleIJNS5_1CILi1EEES8_S8_EEENS6_IJNS7_ILi128EEESA_NS7_ILi192EEEEEELi128ENS_10bfloat16_tEfNS_4arch4Sm90ELb1ELb0ELb1ELb1ELb0ELb1ELb0ELb1ELb1ELb1ELb0ELb0EEENS1_21CollectiveEpilogueFwdINS6_IJSA_SA_SA_EEES9_SD_SF_Li256ELb1ELb1ELb0ELb0EEENS1_36VarlenDynamicPersistentTileSchedulerILi128ELi128ELi256ELi128ELb0ELb1ELb1ELb1ELb1ELb1EEEEEEEEEvNT_6ParamsE)
        /*0014*/ 	.word	0x00000000


	//----- nvinfo : EIATTR_REGCOUNT
	.align		4
.L_14:
        /*0018*/ 	.byte	0x04, 0x2f
        /*001a*/ 	.short	(.L_16 - .L_15)
	.align		4
.L_15:
        /*001c*/ 	.word	index@(_ZN7cutlass13device_kernelIN5flash11enable_sm90INS1_16FlashAttnFwdSm90INS1_25CollectiveMainloopFwdSm90ILi2EN4cute5tupleIJNS5_1CILi1EEES8_S8_EEENS6_IJNS7_ILi128EEESA_NS7_ILi192EEEEEELi128ENS_10bfloat16_tEfNS_4arch4Sm90ELb1ELb0ELb1ELb1ELb0ELb0ELb0ELb1ELb1ELb1ELb0ELb0EEENS1_21CollectiveEpilogueFwdINS6_IJSA_SA_SA_EEES9_SD_SF_Li256ELb1ELb1ELb0ELb0EEENS1_36VarlenDynamicPersistentTileSchedulerILi128ELi128ELi256ELi128ELb0ELb1ELb1ELb1ELb1ELb1EEEEEEEEEvNT_6ParamsE)
        /*0020*/ 	.word	0x00000004


	//----- nvinfo : EIATTR_FRAME_SIZE
	.align		4
.L_16:
        /*0024*/ 	.byte	0x04, 0x11
        /*0026*/ 	.short	(.L_18 - .L_17)
	.align		4
.L_17:
        /*0028*/ 	.word	index@(_ZN7cutlass13device_kernelIN5flash11enable_sm90INS1_16FlashAttnFwdSm90INS1_25CollectiveMainloopFwdSm90ILi2EN4cute5tupleIJNS5_1CILi1EEES8_S8_EEENS6_IJNS7_ILi128EEESA_NS7_ILi192EEEEEELi128ENS_10bfloat16_tEfNS_4arch4Sm90ELb1ELb0ELb1ELb1ELb0ELb0ELb0ELb1ELb1ELb1ELb0ELb0EEENS1_21CollectiveEpilogueFwdINS6_IJSA_SA_SA_EEES9_SD_SF_Li256ELb1ELb1ELb0ELb0EEENS1_36VarlenDynamicPersistentTileSchedulerILi128ELi128ELi256ELi128ELb0ELb1ELb1ELb1ELb1ELb1EEEEEEEEEvNT_6ParamsE)
        /*002c*/ 	.word	0x00000000


	//----- nvinfo : EIATTR_REGCOUNT
	.align		4
.L_18:
        /*0030*/ 	.byte	0x04, 0x2f
        /*0032*/ 	.short	(.L_20 - .L_19)
	.align		4
.L_19:
        /*0034*/ 	.word	index@(_ZN7cutlass13device_kernelIN5flash11enable_sm90INS1_16FlashAttnFwdSm90INS1_25CollectiveMainloopFwdSm90ILi2EN4cute5tupleIJNS5_1CILi1EEES8_S8_EEENS6_IJNS7_ILi128EEESA_NS7_ILi192EEEEEELi128ENS_10bfloat16_tEfNS_4arch4Sm90ELb1ELb0ELb1ELb0ELb0ELb0ELb0ELb1ELb1ELb1ELb0ELb0EEENS1_21CollectiveEpilogueFwdINS6_IJSA_SA_SA_EEES9_SD_SF_Li256ELb0ELb1ELb0ELb0EEENS1_30DynamicPersistentTileSchedulerILi256ELi128ELb0ELb1ELb1EEEEEEEEEvNT_6ParamsE)
        /*0038*/ 	.word	0x00000004


	//----- nvinfo : EIATTR_FRAME_SIZE
	.align		4
.L_20:
        /*003c*/ 	.byte	0x04, 0x11
        /*003e*/ 	.short	(.L_22 - .L_21)
	.align		4
.L_21:
        /*0040*/ 	.word	index@(_ZN7cutlass13device_kernelIN5flash11enable_sm90INS1_16FlashAttnFwdSm90INS1_25CollectiveMainloopFwdSm90ILi2EN4cute5tupleIJNS5_1CILi1EEES8_S8_EEENS6_IJNS7_ILi128EEESA_NS7_ILi192EEEEEELi128ENS_10bfloat16_tEfNS_4arch4Sm90ELb1ELb0ELb1ELb0ELb0ELb0ELb0ELb1ELb1ELb1ELb0ELb0EEENS1_21CollectiveEpilogueFwdINS6_IJSA_SA_SA_EEES9_SD_SF_Li256ELb0ELb1ELb0ELb0EEENS1_30DynamicPersistentTileSchedulerILi256ELi128ELb0ELb1ELb1EEEEEEEEEvNT_6ParamsE)
        /*0044*/ 	.word	0x00000000


	//----- nvinfo : EIATTR_REGCOUNT
	.align		4
.L_22:
        /*0048*/ 	.byte	0x04, 0x2f
        /*004a*/ 	.short	(.L_24 - .L_23)
	.align		4
.L_23:
        /*004c*/ 	.word	index@(_ZN7cutlass13device_kernelIN5flash11enable_sm90INS1_16FlashAttnFwdSm90INS1_25CollectiveMainloopFwdSm90ILi2EN4cute5tupleIJNS5_1CILi1EEES8_S8_EEENS6_IJNS7_ILi128EEENS7_ILi96EEENS7_ILi192EEEEEELi128ENS_10bfloat16_tEfNS_4arch4Sm90ELb0ELb1ELb1ELb1ELb0ELb1ELb0ELb1ELb1ELb1ELb0ELb0EEENS1_21CollectiveEpilogueFwdINS6_IJSA_SA_SB_EEES9_SE_SG_Li256ELb1ELb1ELb0ELb0EEENS1_36VarlenDynamicPersistentTileSchedulerILi128ELi96ELi256ELi128ELb0ELb1ELb1ELb1ELb0ELb1EEEEEEEEEvNT_6ParamsE)
        /*0050*/ 	.word	0x00000004


	//----- nvinfo : EIATTR_FRAME_SIZE
	.align		4
.L_24:
        /*0054*/ 	.byte	0x04, 0x11
        /*0056*/ 	.short	(.L_26 - .L_25)
	.align		4
.L_25:
        /*0058*/ 	.word	index@(_ZN7cutlass13device_kernelIN5flash11enable_sm90INS1_16FlashAttnFwdSm90INS1_25CollectiveMainloopFwdSm90ILi2EN4cute5tupleIJNS5_1CILi1EEES8_S8_EEENS6_IJNS7_ILi128EEENS7_ILi96EEENS7_ILi192EEEEEELi128ENS_10bfloat16_tEfNS_4arch4Sm90ELb0ELb1ELb1ELb1ELb0ELb1ELb0ELb1ELb1ELb1ELb0ELb0EEENS1_21CollectiveEpilogueFwdINS6_IJSA_SA_SB_EEES9_SE_SG_Li256ELb1ELb1ELb0ELb0EEENS1_36VarlenDynamicPersistentTileSchedulerILi128ELi96ELi256ELi128ELb0ELb1ELb1ELb1ELb0ELb1EEEEEEEEEvNT_6ParamsE)
        /*005c*/ 	.word	0x00000000


	//----- nvinfo : EIATTR_REGCOUNT
	.align		4
.L_26:
        /*0060*/ 	.byte	0x04, 0x2f
        /*0062*/ 	.short	(.L_28 - .L_27)
	.align		4
.L_27:
        /*0064*/ 	.word	index@(_ZN7cutlass13device_kernelIN5flash11enable_sm90INS1_16FlashAttnFwdSm90INS1_25CollectiveMainloopFwdSm90ILi2EN4cute5tupleIJNS5_1CILi1EEES8_S8_EEENS6_IJNS7_ILi128EEENS7_ILi96EEENS7_ILi192EEEEEELi128ENS_10bfloat16_tEfNS_4arch4Sm90ELb0ELb1ELb1ELb1ELb0ELb0ELb0ELb1ELb1ELb1ELb0ELb0EEENS1_21CollectiveEpilogueFwdINS6_IJSA_SA_SB_EEES9_SE_SG_Li256ELb1ELb1ELb0ELb0EEENS1_36VarlenDynamicPersistentTileSchedulerILi128ELi96ELi256ELi128ELb0ELb1ELb1ELb1ELb0ELb1EEEEEEEEEvNT_6ParamsE)
        /*0068*/ 	.word	0x00000004


	//----- nvinfo : EIATTR_FRAME_SIZE
	.align		4
.L_28:
        /*006c*/ 	.byte	0x04, 0x11
        /*006e*/ 	.short	(.L_30 - .L_29)
	.align		4
.L_29:
        /*0070*/ 	.word	index@(_ZN7cutlass13device_kernelIN5flash11enable_sm90INS1_16FlashAttnFwdSm90INS1_25CollectiveMainloopFwdSm90ILi2EN4cute5tupleIJNS5_1CILi1EEES8_S8_EEENS6_IJNS7_ILi128EEENS7_ILi96EEENS7_ILi192EEEEEELi128ENS_10bfloat16_tEfNS_4arch4Sm90ELb0ELb1ELb1ELb1ELb0ELb0ELb0ELb1ELb1ELb1ELb0ELb0EEENS1_21CollectiveEpilogueFwdINS6_IJSA_SA_SB_EEES9_SE_SG_Li256ELb1ELb1ELb0ELb0EEENS1_36VarlenDynamicPersistentTileSchedulerILi128ELi96ELi256ELi128ELb0ELb1ELb1ELb1ELb0ELb1EEEEEEEEEvNT_6ParamsE)
        /*0074*/ 	.word	0x00000000


	//----- nvinfo : EIATTR_REGCOUNT
	.align		4
.L_30:
        /*0078*/ 	.byte	0x04, 0x2f
        /*007a*/ 	.short	(.L_32 - .L_31)
	.align		4
.L_31:
        /*007c*/ 	.word	index@(_ZN7cutlass13device_kernelIN5flash11enable_sm90INS1_16FlashAttnFwdSm90INS1_25CollectiveMainloopFwdSm90ILi2EN4cute5tupleIJNS5_1CILi1EEES8_S8_EEENS6_IJNS7_ILi128EEENS7_ILi96EEENS7_ILi192EEEEEELi128ENS_10bfloat16_tEfNS_4arch4Sm90ELb0ELb1ELb1ELb0ELb0ELb0ELb0ELb1ELb1ELb1ELb0ELb0EEENS1_21CollectiveEpilogueFwdINS6_IJSA_SA_SB_EEES9_SE_SG_Li256ELb0ELb1ELb0ELb0EEENS1_30DynamicPersistentTileSchedulerILi256ELi128ELb0ELb1ELb1EEEEEEEEEvNT_6ParamsE)
        /*0080*/ 	.word	0x00000004


	//----- nvinfo : EIATTR_FRAME_SIZE
	.align		4
.L_32:
        /*0084*/ 	.byte	0x04, 0x11
        /*0086*/ 	.short	(.L_34 - .L_33)
	.align		4
.L_33:
        /*0088*/ 	.word	index@(_ZN7cutlass13device_kernelIN5flash11enable_sm90INS1_16FlashAttnFwdSm90INS1_25CollectiveMainloopFwdSm90ILi2EN4cute5tupleIJNS5_1CILi1EEES8_S8_EEENS6_IJNS7_ILi128EEENS7_ILi96EEENS7_ILi192EEEEEELi128ENS_10bfloat16_tEfNS_4arch4Sm90ELb0ELb1ELb1ELb0ELb0ELb0ELb0ELb1ELb1ELb1ELb0ELb0EEENS1_21CollectiveEpilogueFwdINS6_IJSA_SA_SB_EEES9_SE_SG_Li256ELb0ELb1ELb0ELb0EEENS1_30DynamicPersistentTileSchedulerILi256ELi128ELb0ELb1ELb1EEEEEEEEEvNT_6ParamsE)
        /*008c*/ 	.word	0x00000000


	//----- nvinfo : EIATTR_REGCOUNT
	.align		4
.L_34:
        /*0090*/ 	.byte	0x04, 0x2f
        /*0092*/ 	.short	(.L_36 - .L_35)
	.align		4
.L_35:
        /*0094*/ 	.word	index@(_ZN7cutlass13device_kernelIN5flash11enable_sm90INS1_16FlashAttnFwdSm90INS1_25CollectiveMainloopFwdSm90ILi2EN4cute5tupleIJNS5_1CILi1EEES8_S8_EEENS6_IJNS7_ILi128EEESA_NS7_ILi192EEEEEELi128ENS_10bfloat16_tEfNS_4arch4Sm90ELb0ELb0ELb1ELb1ELb0ELb1ELb0ELb1ELb1ELb1ELb0ELb0EEENS1_21CollectiveEpilogueFwdINS6_IJSA_SA_SA_EEES9_SD_SF_Li256ELb1ELb1ELb0ELb0EEENS1_36VarlenDynamicPersistentTileSchedulerILi128ELi128ELi256ELi128ELb0ELb1ELb1ELb0ELb1ELb1EEEEEEEEEvNT_6ParamsE)
        /*0098*/ 	.word	0x00000004


	//----- nvinfo : EIATTR_FRAME_SIZE
	.align		4
.L_36:
        /*009c*/ 	.byte	0x04, 0x11
        /*009e*/ 	.short	(.L_38 - .L_37)
	.align		4
.L_37:
        /*00a0*/ 	.word	index@(_ZN7cutlass13device_kernelIN5flash11enable_sm90INS1_16FlashAttnFwdSm90INS1_25CollectiveMainloopFwdSm90ILi2EN4cute5tupleIJNS5_1CILi1EEES8_S8_EEENS6_IJNS7_ILi128EEESA_NS7_ILi192EEEEEELi128ENS_10bfloat16_tEfNS_4arch4Sm90ELb0ELb0ELb1ELb1ELb0ELb1ELb0ELb1ELb1ELb1ELb0ELb0EEENS1_21CollectiveEpilogueFwdINS6_IJSA_SA_SA_EEES9_SD_SF_Li256ELb1ELb1ELb0ELb0EEENS1_36VarlenDynamicPersistentTileSchedulerILi128ELi128ELi256ELi128ELb0ELb1ELb1ELb0ELb1ELb1EEEEEEEEEvNT_6ParamsE)
        /*00a4*/ 	.word	0x00000000


	//----- nvinfo : EIATTR_REGCOUNT
	.align		4
.L_38:
        /*00a8*/ 	.byte	0x04, 0x2f
        /*00aa*/ 	.short	(.L_40 - .L_39)
	.align		4
.L_39:
        /*00ac*/ 	.word	index@(_ZN7cutlass13device_kernelIN5flash11enable_sm90INS1_16FlashAttnFwdSm90INS1_25CollectiveMainloopFwdSm90ILi2EN4cute5tupleIJNS5_1CILi1EEES8_S8_EEENS6_IJNS7_ILi128EEESA_NS7_ILi192EEEEEELi128ENS_10bfloat16_tEfNS_4arch4Sm90ELb0ELb0ELb1ELb1ELb0ELb0ELb0ELb1ELb1ELb1ELb0ELb0EEENS1_21CollectiveEpilogueFwdINS6_IJSA_SA_SA_EEES9_SD_SF_Li256ELb1ELb1ELb0ELb0EEENS1_36VarlenDynamicPersistentTileSchedulerILi128ELi128ELi256ELi128ELb0ELb1ELb1ELb0ELb1ELb1EEEEEEEEEvNT_6ParamsE)
        /*00b0*/ 	.word	0x00000004


	//----- nvinfo : EIATTR_FRAME_SIZE
	.align		4
.L_40:
        /*00b4*/ 	.byte	0x04, 0x11
        /*00b6*/ 	.short	(.L_42 - .L_41)
	.align		4
.L_41:
        /*00b8*/ 	.word	index@(_ZN7cutlass13device_kernelIN5flash11enable_sm90INS1_16FlashAttnFwdSm90INS1_25CollectiveMainloopFwdSm90ILi2EN4cute5tupleIJNS5_1CILi1EEES8_S8_EEENS6_IJNS7_ILi128EEESA_NS7_ILi192EEEEEELi128ENS_10bfloat16_tEfNS_4arch4Sm90ELb0ELb0ELb1ELb1ELb0ELb0ELb0ELb1ELb1ELb1ELb0ELb0EEENS1_21CollectiveEpilogueFwdINS6_IJSA_SA_SA_EEES9_SD_SF_Li256ELb1ELb1ELb0ELb0EEENS1_36VarlenDynamicPersistentTileSchedulerILi128ELi128ELi256ELi128ELb0ELb1ELb1ELb0ELb1ELb1EEEEEEEEEvNT_6ParamsE)
        /*00bc*/ 	.word	0x00000000


	//----- nvinfo : EIATTR_REGCOUNT
	.align		4
.L_42:
        /*00c0*/ 	.byte	0x04, 0x2f
        /*00c2*/ 	.short	(.L_44 - .L_43)
	.align		4
.L_43:
        /*00c4*/ 	.word	index@(_ZN7cutlass13device_kernelIN5flash11enable_sm90INS1_16FlashAttnFwdSm90INS1_25CollectiveMainloopFwdSm90ILi2EN4cute5tupleIJNS5_1CILi2EEENS7_ILi1EEES9_EEENS6_IJNS7_ILi128EEESB_NS7_ILi192EEEEEELi128ENS_10bfloat16_tEfNS_4arch4Sm90ELb0ELb0ELb1ELb0ELb0ELb0ELb0ELb1ELb1ELb1ELb0ELb0EEENS1_21CollectiveEpilogueFwdINS6_IJSB_SB_SB_EEESA_SE_SG_Li256ELb0ELb1ELb0ELb0EEENS1_29StaticPersistentTileSchedulerILb0EEEEEEEEEvNT_6ParamsE)
        /*00c8*/ 	.word	0x00000004


	//----- nvinfo : EIATTR_FRAME_SIZE
	.align		4
.L_44:
        /*00cc*/ 	.byte	0x04, 0x11
        /*00ce*/ 	.short	(.L_46 - .L_45)
	.align		4
.L_45:
        /*00d0*/ 	.word	index@(_ZN7cutlass13device_kernelIN5flash11enable_sm90INS1_16FlashAttnFwdSm90INS1_25CollectiveMainloopFwdSm90ILi2EN4cute5tupleIJNS5_1CILi2EEENS7_ILi1EEES9_EEENS6_IJNS7_ILi128EEESB_NS7_ILi192EEEEEELi128ENS_10bfloat16_tEfNS_4arch4Sm90ELb0ELb0ELb1ELb0ELb0ELb0ELb0ELb1ELb1ELb1ELb0ELb0EEENS1_21CollectiveEpilogueFwdINS6_IJSB_SB_SB_EEESA_SE_SG_Li256ELb0ELb1ELb0ELb0EEENS1_29StaticPersistentTileSchedulerILb0EEEEEEEEEvNT_6ParamsE)
        /*00d4*/ 	.word	0x00000000


	//----- nvinfo : EIATTR_REGCOUNT
	.align		4
.L_46:
        /*00d8*/ 	.byte	0x04, 0x2f
        /*00da*/ 	.short	(.L_48 - .L_47)
	.align		4
.L_47:
        /*00dc*/ 	.word	index@(_ZN7cutlass13device_kernelIN5flash11enable_sm90INS1_16FlashAttnFwdSm90INS1_25CollectiveMainloopFwdSm90ILi2EN4cute5tupleIJNS5_1CILi1EEES8_S8_EEENS6_IJNS7_ILi128EEESA_NS7_ILi192EEEEEELi128ENS_10bfloat16_tEfNS_4arch4Sm90ELb0ELb0ELb1ELb0ELb0ELb0ELb0ELb1ELb1ELb1ELb0ELb0EEENS1_21CollectiveEpilogueFwdINS6_IJSA_SA_SA_EEES9_SD_SF_Li256ELb0ELb1ELb0ELb0EEENS1_29StaticPersistentTileSchedulerILb0EEEEEEEEEvNT_6ParamsE)
        /*00e0*/ 	.word	0x00000004


	//----- nvinfo : EIATTR_FRAME_SIZE
	.align		4
.L_48:
        /*00e4*/ 	.byte	0x04, 0x11
        /*00e6*/ 	.short	(.L_50 - .L_49)
	.align		4
.L_49:
        /*00e8*/ 	.word	index@(_ZN7cutlass13device_kernelIN5flash11enable_sm90INS1_16FlashAttnFwdSm90INS1_25CollectiveMainloopFwdSm90ILi2EN4cute5tupleIJNS5_1CILi1EEES8_S8_EEENS6_IJNS7_ILi128EEESA_NS7_ILi192EEEEEELi128ENS_10bfloat16_tEfNS_4arch4Sm90ELb0ELb0ELb1ELb0ELb0ELb0ELb0ELb1ELb1ELb1ELb0ELb0EEENS1_21CollectiveEpilogueFwdINS6_IJSA_SA_SA_EEES9_SD_SF_Li256ELb0ELb1ELb0ELb0EEENS1_29StaticPersistentTileSchedulerILb0EEEEEEEEEvNT_6ParamsE)
        /*00ec*/ 	.word	0x00000000


	//----- nvinfo : EIATTR_MIN_STACK_SIZE
	.align		4
.L_50:
        /*00f0*/ 	.byte	0x04, 0x12
        /*00f2*/ 	.short	(.L_52 - .L_51)
	.align		4
.L_51:
        /*00f4*/ 	.word	index@(_ZN7cutlass13device_kernelIN5flash11enable_sm90INS1_16FlashAttnFwdSm90INS1_25CollectiveMainloopFwdSm90ILi2EN4cute5tupleIJNS5_1CILi1EEES8_S8_EEENS6_IJNS7_ILi128EEESA_NS7_ILi192EEEEEELi128ENS_10bfloat16_tEfNS_4arch4Sm90ELb0ELb0ELb1ELb0ELb0ELb0ELb0ELb1ELb1ELb1ELb0ELb0EEENS1_21CollectiveEpilogueFwdINS6_IJSA_SA_SA_EEES9_SD_SF_Li256ELb0ELb1ELb0ELb0EEENS1_29StaticPersistentTileSchedulerILb0EEEEEEEEEvNT_6ParamsE)
        /*00f8*/ 	.word	0x00000000


	//----- nvinfo : EIATTR_MIN_STACK_SIZE
	.align		4
.L_52:
        /*00fc*/ 	.byte	0x04, 0x12
        /*00fe*/ 	.short	(.L_54 - .L_53)
	.align		4
.L_53:
        /*0100*/ 	.word	index@(_ZN7cutlass13device_kernelIN5flash11enable_sm90INS1_16FlashAttnFwdSm90INS1_25CollectiveMainloopFwdSm90ILi2EN4cute5tupleIJNS5_1CILi2EEENS7_ILi1EEES9_EEENS6_IJNS7_ILi128EEESB_NS7_ILi192EEEEEELi128ENS_10bfloat16_tEfNS_4arch4Sm90ELb0ELb0ELb1ELb0ELb0ELb0ELb0ELb1ELb1ELb1ELb0ELb0EEENS1_21CollectiveEpilogueFwdINS6_IJSB_SB_SB_EEESA_SE_SG_Li256ELb0ELb1ELb0ELb0EEENS1_29StaticPersistentTileSchedulerILb0EEEEEEEEEvNT_6ParamsE)
        /*0104*/ 	.word	0x00000000


	//----- nvinfo : EIATTR_MIN_STACK_SIZE
	.align		4
.L_54:
        /*0108*/ 	.byte	0x04, 0x12
        /*010a*/ 	.short	(.L_56 - .L_55)
	.align		4
.L_55:
        /*010c*/ 	.word	index@(_ZN7cutlass13device_kernelIN5flash11enable_sm90INS1_16FlashAttnFwdSm90INS1_25CollectiveMainloopFwdSm90ILi2EN4cute5tupleIJNS5_1CILi1EEES8_S8_EEENS6_IJNS7_ILi128EEESA_NS7_ILi192EEEEEELi128ENS_10bfloat16_tEfNS_4arch4Sm90ELb0ELb0ELb1ELb1ELb0ELb0ELb0ELb1ELb1ELb1ELb0ELb0EEENS1_21CollectiveEpilogueFwdINS6_IJSA_SA_SA_EEES9_SD_SF_Li256ELb1ELb1ELb0ELb0EEENS1_36VarlenDynamicPersistentTileSchedulerILi128ELi128ELi256ELi128ELb0ELb1ELb1ELb0ELb1ELb1EEEEEEEEEvNT_6ParamsE)
        /*0110*/ 	.word	0x00000000


	//----- nvinfo : EIATTR_MIN_STACK_SIZE
	.align		4
.L_56:
        /*0114*/ 	.byte	0x04, 0x12
        /*0116*/ 	.short	(.L_58 - .L_57)
	.align		4
.L_57:
        /*0118*/ 	.word	index@(_ZN7cutlass13device_kernelIN5flash11enable_sm90INS1_16FlashAttnFwdSm90INS1_25CollectiveMainloopFwdSm90ILi2EN4cute5tupleIJNS5_1CILi1EEES8_S8_EEENS6_IJNS7_ILi128EEESA_NS7_ILi192EEEEEELi128ENS_10bfloat16_tEfNS_4arch4Sm90ELb0ELb0ELb1ELb1ELb0ELb1ELb0ELb1ELb1ELb1ELb0ELb0EEENS1_21CollectiveEpilogueFwdINS6_IJSA_SA_SA_EEES9_SD_SF_Li256ELb1ELb1ELb0ELb0EEENS1_36VarlenDynamicPersistentTileSchedulerILi128ELi128ELi256ELi128ELb0ELb1ELb1ELb0ELb1ELb1EEEEEEEEEvNT_6ParamsE)
        /*011c*/ 	.word	0x00000000


	//----- nvinfo : EIATTR_MIN_STACK_SIZE
	.align		4
.L_58:
        /*0120*/ 	.byte	0x04, 0x12
        /*0122*/ 	.short	(.L_60 - .L_59)
	.align		4
.L_59:
        /*0124*/ 	.word	index@(_ZN7cutlass13device_kernelIN5flash11enable_sm90INS1_16FlashAttnFwdSm90INS1_25CollectiveMainloopFwdSm90ILi2EN4cute5tupleIJNS5_1CILi1EEES8_S8_EEENS6_IJNS7_ILi128EEENS7_ILi96EEENS7_ILi192EEEEEELi128ENS_10bfloat16_tEfNS_4arch4Sm90ELb0ELb1ELb1ELb0ELb0ELb0ELb0ELb1ELb1ELb1ELb0ELb0EEENS1_21CollectiveEpilogueFwdINS6_IJSA_SA_SB_EEES9_SE_SG_Li256ELb0ELb1ELb0ELb0EEENS1_30DynamicPersistentTileSchedulerILi256ELi128ELb0ELb1ELb1EEEEEEEEEvNT_6ParamsE)
        /*0128*/ 	.word	0x00000000


	//----- nvinfo : EIATTR_MIN_STACK_SIZE
	.align		4
.L_60:
        /*012c*/ 	.byte	0x04, 0x12
        /*012e*/ 	.short	(.L_62 - .L_61)
	.align		4
.L_61:
        /*0130*/ 	.word	index@(_ZN7cutlass13device_kernelIN5flash11enable_sm90INS1_16FlashAttnFwdSm90INS1_25CollectiveMainloopFwdSm90ILi2EN4cute5tupleIJNS5_1CILi1EEES8_S8_EEENS6_IJNS7_ILi128EEENS7_ILi96EEENS7_ILi192EEEEEELi128ENS_10bfloat16_tEfNS_4arch4Sm90ELb0ELb1ELb1ELb1ELb0ELb0ELb0ELb1ELb1ELb1ELb0ELb0EEENS1_21CollectiveEpilogueFwdINS6_IJSA_SA_SB_EEES9_SE_SG_Li256ELb1ELb1ELb0ELb0EEENS1_36VarlenDynamicPersistentTileSchedulerILi128ELi96ELi256ELi128ELb0ELb1ELb1ELb1ELb0ELb1EEEEEEEEEvNT_6ParamsE)
        /*0134*/ 	.word	0x00000000


	//----- nvinfo : EIATTR_MIN_STACK_SIZE
	.align		4
.L_62:
        /*0138*/ 	.byte	0x04, 0x12
        /*013a*/ 	.short	(.L_64 - .L_63)
	.align		4
.L_63:
        /*013c*/ 	.word	index@(_ZN7cutlass13device_kernelIN5flash11enable_sm90INS1_16FlashAttnFwdSm90INS1_25CollectiveMainloopFwdSm90ILi2EN4cute5tupleIJNS5_1CILi1EEES8_S8_EEENS6_IJNS7_ILi128EEENS7_ILi96EEENS7_ILi192EEEEEELi128ENS_10bfloat16_tEfNS_4arch4Sm90ELb0ELb1ELb1ELb1ELb0ELb1ELb0ELb1ELb1ELb1ELb0ELb0EEENS1_21CollectiveEpilogueFwdINS6_IJSA_SA_SB_EEES9_SE_SG_Li256ELb1ELb1ELb0ELb0EEENS1_36VarlenDynamicPersistentTileSchedulerILi128ELi96ELi256ELi128ELb0ELb1ELb1ELb1ELb0ELb1EEEEEEEEEvNT_6ParamsE)
        /*0140*/ 	.word	0x00000000


	//----- nvinfo : EIATTR_MIN_STACK_SIZE
	.align		4
.L_64:
        /*0144*/ 	.byte	0x04, 0x12
        /*0146*/ 	.short	(.L_66 - .L_65)
	.align		4
.L_65:
        /*0148*/ 	.word	index@(_ZN7cutlass13device_kernelIN5flash11enable_sm90INS1_16FlashAttnFwdSm90INS1_25CollectiveMainloopFwdSm90ILi2EN4cute5tupleIJNS5_1CILi1EEES8_S8_EEENS6_IJNS7_ILi128EEESA_NS7_ILi192EEEEEELi128ENS_10bfloat16_tEfNS_4arch4Sm90ELb1ELb0ELb1ELb0ELb0ELb0ELb0ELb1ELb1ELb1ELb0ELb0EEENS1_21CollectiveEpilogueFwdINS6_IJSA_SA_SA_EEES9_SD_SF_Li256ELb0ELb1ELb0ELb0EEENS1_30DynamicPersistentTileSchedulerILi256ELi128ELb0ELb1ELb1EEEEEEEEEvNT_6ParamsE)
        /*014c*/ 	.word	0x00000000


	//----- nvinfo : EIATTR_MIN_STACK_SIZE
	.align		4
.L_66:
        /*0150*/ 	.byte	0x04, 0x12
        /*0152*/ 	.short	(.L_68 - .L_67)
	.align		4
.L_67:
        /*0154*/ 	.word	index@(_ZN7cutlass13device_kernelIN5flash11enable_sm90INS1_16FlashAttnFwdSm90INS1_25CollectiveMainloopFwdSm90ILi2EN4cute5tupleIJNS5_1CILi1EEES8_S8_EEENS6_IJNS7_ILi128EEESA_NS7_ILi192EEEEEELi128ENS_10bfloat16_tEfNS_4arch4Sm90ELb1ELb0ELb1ELb1ELb0ELb0ELb0ELb1ELb1ELb1ELb0ELb0EEENS1_21CollectiveEpilogueFwdINS6_IJSA_SA_SA_EEES9_SD_SF_Li256ELb1ELb1ELb0ELb0EEENS1_36VarlenDynamicPersistentTileSchedulerILi128ELi128ELi256ELi128ELb0ELb1ELb1ELb1ELb1ELb1EEEEEEEEEvNT_6ParamsE)
        /*0158*/ 	.word	0x00000000


	//----- nvinfo : EIATTR_MIN_STACK_SIZE
	.align		4
.L_68:
        /*015c*/ 	.byte	0x04, 0x12
        /*015e*/ 	.short	(.L_70 - .L_69)
	.align		4
.L_69:
        /*0160*/ 	.word	index@(_ZN7cutlass13device_kernelIN5flash11enable_sm90INS1_16FlashAttnFwdSm90INS1_25CollectiveMainloopFwdSm90ILi2EN4cute5tupleIJNS5_1CILi1EEES8_S8_EEENS6_IJNS7_ILi128EEESA_NS7_ILi192EEEEEELi128ENS_10bfloat16_tEfNS_4arch4Sm90ELb1ELb0ELb1ELb1ELb0ELb1ELb0ELb1ELb1ELb1ELb0ELb0EEENS1_21CollectiveEpilogueFwdINS6_IJSA_SA_SA_EEES9_SD_SF_Li256ELb1ELb1ELb0ELb0EEENS1_36VarlenDynamicPersistentTileSchedulerILi128ELi128ELi256ELi128ELb0ELb1ELb1ELb1ELb1ELb1EEEEEEEEEvNT_6ParamsE)
        /*0164*/ 	.word	0x00000000
.L_70:


//--------------------- .nv.compat                --------------------------
	.section	.nv.compat,"",@"SHT_CUDA_COMPAT_INFO"
	.align	4
        /*0000*/ 	.byte	0x02, 0x09, 0x01, 0x00, 0x02, 0x02, 0x01, 0x00, 0x02, 0x05, 0x05, 0x00, 0x03, 0x07, 0x01, 0x01
        /*0010*/ 	.byte	0x02, 0x03, 0x00, 0x00, 0x02, 0x06, 0x01, 0x00, 0x04, 0x0b, 0x08, 0x00, 0x09, 0x00, 0x00, 0x00
        /*0020*/ 	.byte	0x00, 0x00, 0x00, 0x00


//--------------------- .nv.info._ZN7cutlass13device_kernelIN5flash11enable_sm90INS1_16FlashAttnFwdSm90INS1_25CollectiveMainloopFwdSm90ILi2EN4cute5tupleIJNS5_1CILi1EEES8_S8_EEENS6_IJNS7_ILi128EEESA_NS7_ILi192EEEEEELi128ENS_10bfloat16_tEfNS_4arch4Sm90ELb0ELb0ELb1ELb0ELb0ELb0ELb0ELb1ELb1ELb1ELb0ELb0EEENS1_21CollectiveEpilogueFwdINS6_IJSA_SA_SA_EEES9_SD_SF_Li256ELb0ELb1ELb0ELb0EEENS1_29StaticPersistentTileSchedulerILb0EEEEEEEEEvNT_6ParamsE --------------------------
	.section	.nv.info._ZN7cutlass13device_kernelIN5flash11enable_sm90INS1_16FlashAttnFwdSm90INS1_25CollectiveMainloopFwdSm90ILi2EN4cute5tupleIJNS5_1CILi1EEES8_S8_EEENS6_IJNS7_ILi128EEESA_NS7_ILi192EEEEEELi128ENS_10bfloat16_tEfNS_4arch4Sm90ELb0ELb0ELb1ELb0ELb0ELb0ELb0ELb1ELb1ELb1ELb0ELb0EEENS1_21CollectiveEpilogueFwdINS6_IJSA_SA_SA_EEES9_SD_SF_Li256ELb0ELb1ELb0ELb0EEENS1_29StaticPersistentTileSchedulerILb0EEEEEEEEEvNT_6ParamsE,"",@"SHT_CUDA_INFO"
	.sectionflags	@""
	.align	4


	//----- nvinfo : EIATTR_CUDA_API_VERSION
	.align		4
        /*0000*/ 	.byte	0x04, 0x37
        /*0002*/ 	.short	(.L_72 - .L_71)
.L_71:
        /*0004*/ 	.word	0x00000082


	//----- nvinfo : EIATTR_KPARAM_INFO
	.align		4
.L_72:
        /*0008*/ 	.byte	0x04, 0x17
        /*000a*/ 	.short	(.L_74 - .L_73)
.L_73:
        /*000c*/ 	.word	0x00000000
        /*0010*/ 	.short	0x0000
        /*0012*/ 	.short	0x0000
        /*0014*/ 	.byte	0x00, 0xf0, 0x01, 0x28


	//----- nvinfo : EIATTR_SPARSE_MMA_MASK
	.align		4
.L_74:
        /*0018*/ 	.byte	0x03, 0x50
        /*001a*/ 	.short	0x0000


	//----- nvinfo : EIATTR_MAXREG_COUNT
	.align		4
        /*001c*/ 	.byte	0x03, 0x1b
        /*001e*/ 	.short	0x00a8


	//----- nvinfo : EIATTR_MERCURY_ISA_VERSION
	.align		4
        /*0020*/ 	.byte	0x03, 0x5f
        /*0022*/ 	.short	0x0101


	//----- nvinfo : EIATTR_VRC_CTA_INIT_COUNT
	.align		4
        /*0024*/ 	.byte	0x02, 0x4a
	.zero		1
	.zero		1


	//----- nvinfo : EIATTR_EXIT_INSTR_OFFSETS
	.align		4
        /*0028*/ 	.byte	0x04, 0x1c
        /*002a*/ 	.short	(.L_76 - .L_75)


	//   ....[0]....
.L_75:
        /*002c*/ 	.word	0x00000010


	//----- nvinfo : EIATTR_MAX_THREADS
	.align		4
.L_76:
        /*0030*/ 	.byte	0x04, 0x05
        /*0032*/ 	.short	(.L_78 - .L_77)
.L_77:
        /*0034*/ 	.word	0x00000180
        /*0038*/ 	.word	0x00000001
        /*003c*/ 	.word	0x00000001


	//----- nvinfo : EIATTR_CBANK_PARAM_SIZE
	.align		4
.L_78:
        /*0040*/ 	.byte	0x03, 0x19
        /*0042*/ 	.short	0x0a00


	//----- nvinfo : EIATTR_PARAM_CBANK
	.align		4
        /*0044*/ 	.byte	0x04, 0x0a
        /*0046*/ 	.short	(.L_80 - .L_79)
	.align		4
.L_79:
        /*0048*/ 	.word	index@(.nv.constant0._ZN7cutlass13device_kernelIN5flash11enable_sm90INS1_16FlashAttnFwdSm90INS1_25CollectiveMainloopFwdSm90ILi2EN4cute5tupleIJNS5_1CILi1EEES8_S8_EEENS6_IJNS7_ILi128EEESA_NS7_ILi192EEEEEELi128ENS_10bfloat16_tEfNS_4arch4Sm90ELb0ELb0ELb1ELb0ELb0ELb0ELb0ELb1ELb1ELb1ELb0ELb0EEENS1_21CollectiveEpilogueFwdINS6_IJSA_SA_SA_EEES9_SD_SF_Li256ELb0ELb1ELb0ELb0EEENS1_29StaticPersistentTileSchedulerILb0EEEEEEEEEvNT_6ParamsE)
        /*004c*/ 	.short	0x0380
        /*004e*/ 	.short	0x0a00


	//----- nvinfo : EIATTR_SW_WAR
	.align		4
.L_80:
        /*0050*/ 	.byte	0x04, 0x36
        /*0052*/ 	.short	(.L_82 - .L_81)
.L_81:
        /*0054*/ 	.word	0x00000008
.L_82:


//--------------------- .nv.info._ZN7cutlass13device_kernelIN5flash11enable_sm90INS1_16FlashAttnFwdSm90INS1_25CollectiveMainloopFwdSm90ILi2EN4cute5tupleIJNS5_1CILi2EEENS7_ILi1EEES9_EEENS6_IJNS7_ILi128EEESB_NS7_ILi192EEEEEELi128ENS_10bfloat16_tEfNS_4arch4Sm90ELb0ELb0ELb1ELb0ELb0ELb0ELb0ELb1ELb1ELb1ELb0ELb0EEENS1_21CollectiveEpilogueFwdINS6_IJSB_SB_SB_EEESA_SE_SG_Li256ELb0ELb1ELb0ELb0EEENS1_29StaticPersistentTileSchedulerILb0EEEEEEEEEvNT_6ParamsE --------------------------
	.section	.nv.info._ZN7cutlass13device_kernelIN5flash11enable_sm90INS1_16FlashAttnFwdSm90INS1_25CollectiveMainloopFwdSm90ILi2EN4cute5tupleIJNS5_1CILi2EEENS7_ILi1EEES9_EEENS6_IJNS7_ILi128EEESB_NS7_ILi192EEEEEELi128ENS_10bfloat16_tEfNS_4arch4Sm90ELb0ELb0ELb1ELb0ELb0ELb0ELb0ELb1ELb1ELb1ELb0ELb0EEENS1_21CollectiveEpilogueFwdINS6_IJSB_SB_SB_EEESA_SE_SG_Li256ELb0ELb1ELb0ELb0EEENS1_29StaticPersistentTileSchedulerILb0EEEEEEEEEvNT_6ParamsE,"",@"SHT_CUDA_INFO"
	.sectionflags	@""
	.align	4


	//----- nvinfo : EIATTR_CUDA_API_VERSION
	.align		4
        /*0000*/ 	.byte	0x04, 0x37
        /*0002*/ 	.short	(.L_84 - .L_83)
.L_83:
        /*0004*/ 	.word	0x00000082


	//----- nvinfo : EIATTR_KPARAM_INFO
	.align		4
.L_84:
        /*0008*/ 	.byte	0x04, 0x17
        /*000a*/ 	.short	(.L_86 - .L_85)
.L_85:
        /*000c*/ 	.word	0x00000000
        /*0010*/ 	.short	0x0000
        /*0012*/ 	.short	0x0000
        /*0014*/ 	.byte	0x00, 0xf0, 0x01, 0x28


	//----- nvinfo : EIATTR_SPARSE_MMA_MASK
	.align		4
.L_86:
        /*0018*/ 	.byte	0x03, 0x50
        /*001a*/ 	.short	0x0000


	//----- nvinfo : EIATTR_MAXREG_COUNT
	.align		4
        /*001c*/ 	.byte	0x03, 0x1b
        /*001e*/ 	.short	0x00a8


	//----- nvinfo : EIATTR_MERCURY_ISA_VERSION
	.align		4
        /*0020*/ 	.byte	0x03, 0x5f
        /*0022*/ 	.short	0x0101


	//----- nvinfo : EIATTR_VRC_CTA_INIT_COUNT
	.align		4
        /*0024*/ 	.byte	0x02, 0x4a
	.zero		1
	.zero		1


	//----- nvinfo : EIATTR_EXIT_INSTR_OFFSETS
	.align		4
        /*0028*/ 	.byte	0x04, 0x1c
        /*002a*/ 	.short	(.L_88 - .L_87)


	//   ....[0]....
.L_87:
        /*002c*/ 	.word	0x00000010


	//----- nvinfo : EIATTR_MAX_THREADS
	.align		4
.L_88:
        /*0030*/ 	.byte	0x04, 0x05
        /*0032*/ 	.short	(.L_90 - .L_89)
.L_89:
        /*0034*/ 	.word	0x00000180
        /*0038*/ 	.word	0x00000001
        /*003c*/ 	.word	0x00000001


	//----- nvinfo : EIATTR_CBANK_PARAM_SIZE
	.align		4
.L_90:
        /*0040*/ 	.byte	0x03, 0x19
        /*0042*/ 	.short	0x0a00


	//----- nvinfo : EIATTR_PARAM_CBANK
	.align		4
        /*0044*/ 	.byte	0x04, 0x0a
        /*0046*/ 	.short	(.L_92 - .L_91)
	.align		4
.L_91:
        /*0048*/ 	.word	index@(.nv.constant0._ZN7cutlass13device_kernelIN5flash11enable_sm90INS1_16FlashAttnFwdSm90INS1_25CollectiveMainloopFwdSm90ILi2EN4cute5tupleIJNS5_1CILi2EEENS7_ILi1EEES9_EEENS6_IJNS7_ILi128EEESB_NS7_ILi192EEEEEELi128ENS_10bfloat16_tEfNS_4arch4Sm90ELb0ELb0ELb1ELb0ELb0ELb0ELb0ELb1ELb1ELb1ELb0ELb0EEENS1_21CollectiveEpilogueFwdINS6_IJSB_SB_SB_EEESA_SE_SG_Li256ELb0ELb1ELb0ELb0EEENS1_29StaticPersistentTileSchedulerILb0EEEEEEEEEvNT_6ParamsE)
        /*004c*/ 	.short	0x0380
        /*004e*/ 	.short	0x0a00


	//----- nvinfo : EIATTR_SW_WAR
	.align		4
.L_92:
        /*0050*/ 	.byte	0x04, 0x36
        /*0052*/ 	.short	(.L_94 - .L_93)
.L_93:
        /*0054*/ 	.word	0x00000008
.L_94:


//--------------------- .nv.info._ZN7cutlass13device_kernelIN5flash11enable_sm90INS1_16FlashAttnFwdSm90INS1_25CollectiveMainloopFwdSm90ILi2EN4cute5tupleIJNS5_1CILi1EEES8_S8_EEENS6_IJNS7_ILi128EEESA_NS7_ILi192EEEEEELi128ENS_10bfloat16_tEfNS_4arch4Sm90ELb0ELb0ELb1ELb1ELb0ELb0ELb0ELb1ELb1ELb1ELb0ELb0EEENS1_21CollectiveEpilogueFwdINS6_IJSA_SA_SA_EEES9_SD_SF_Li256ELb1ELb1ELb0ELb0EEENS1_36VarlenDynamicPersistentTileSchedulerILi128ELi128ELi256ELi128ELb0ELb1ELb1ELb0ELb1ELb1EEEEEEEEEvNT_6ParamsE --------------------------
	.section	.nv.info._ZN7cutlass13device_kernelIN5flash11enable_sm90INS1_16FlashAttnFwdSm90INS1_25CollectiveMainloopFwdSm90ILi2EN4cute5tupleIJNS5_1CILi1EEES8_S8_EEENS6_IJNS7_ILi128EEESA_NS7_ILi192EEEEEELi128ENS_10bfloat16_tEfNS_4arch4Sm90ELb0ELb0ELb1ELb1ELb0ELb0ELb0ELb1ELb1ELb1ELb0ELb0EEENS1_21CollectiveEpilogueFwdINS6_IJSA_SA_SA_EEES9_SD_SF_Li256ELb1ELb1ELb0ELb0EEENS1_36VarlenDynamicPersistentTileSchedulerILi128ELi128ELi256ELi128ELb0ELb1ELb1ELb0ELb1ELb1EEEEEEEEEvNT_6ParamsE,"",@"SHT_CUDA_INFO"
	.sectionflags	@""
	.align	4


	//----- nvinfo : EIATTR_CUDA_API_VERSION
	.align		4
        /*0000*/ 	.byte	0x04, 0x37
        /*0002*/ 	.short	(.L_96 - .L_95)
.L_95:
        /*0004*/ 	.word	0x00000082


	//----- nvinfo : EIATTR_KPARAM_INFO
	.align		4
.L_96:
        /*0008*/ 	.byte	0x04, 0x17
        /*000a*/ 	.short	(.L_98 - .L_97)
.L_97:
        /*000c*/ 	.word	0x00000000
        /*0010*/ 	.short	0x0000
        /*0012*/ 	.short	0x0000
        /*0014*/ 	.byte	0x00, 0xf0, 0x01, 0x2a


	//----- nvinfo : EIATTR_SPARSE_MMA_MASK
	.align		4
.L_98:
        /*0018*/ 	.byte	0x03, 0x50
        /*001a*/ 	.short	0x0000


	//----- nvinfo : EIATTR_MAXREG_COUNT
	.align		4
        /*001c*/ 	.byte	0x03, 0x1b
        /*001e*/ 	.short	0x00a8


	//----- nvinfo : EIATTR_MERCURY_ISA_VERSION
	.align		4
        /*0020*/ 	.byte	0x03, 0x5f
        /*0022*/ 	.short	0x0101


	//----- nvinfo : EIATTR_VRC_CTA_INIT_COUNT
	.align		4
        /*0024*/ 	.byte	0x02, 0x4a
	.zero		1
	.zero		1


	//----- nvinfo : EIATTR_EXIT_INSTR_OFFSETS
	.align		4
        /*0028*/ 	.byte	0x04, 0x1c
        /*002a*/ 	.short	(.L_100 - .L_99)


	//   ....[0]....
.L_99:
        /*002c*/ 	.word	0x00000010


	//----- nvinfo : EIATTR_MAX_THREADS
	.align		4
.L_100:
        /*0030*/ 	.byte	0x04, 0x05
        /*0032*/ 	.short	(.L_102 - .L_101)
.L_101:
        /*0034*/ 	.word	0x00000180
        /*0038*/ 	.word	0x00000001
        /*003c*/ 	.word	0x00000001


	//----- nvinfo : EIATTR_CBANK_PARAM_SIZE
	.align		4
.L_102:
        /*0040*/ 	.byte	0x03, 0x19
        /*0042*/ 	.short	0x0a80


	//----- nvinfo : EIATTR_PARAM_CBANK
	.align		4
        /*0044*/ 	.byte	0x04, 0x0a
        /*0046*/ 	.short	(.L_104 - .L_103)
	.align		4
.L_103:
        /*0048*/ 	.word	index@(.nv.constant0._ZN7cutlass13device_kernelIN5flash11enable_sm90INS1_16FlashAttnFwdSm90INS1_25CollectiveMainloopFwdSm90ILi2EN4cute5tupleIJNS5_1CILi1EEES8_S8_EEENS6_IJNS7_ILi128EEESA_NS7_ILi192EEEEEELi128ENS_10bfloat16_tEfNS_4arch4Sm90ELb0ELb0ELb1ELb1ELb0ELb0ELb0ELb1ELb1ELb1ELb0ELb0EEENS1_21CollectiveEpilogueFwdINS6_IJSA_SA_SA_EEES9_SD_SF_Li256ELb1ELb1ELb0ELb0EEENS1_36VarlenDynamicPersistentTileSchedulerILi128ELi128ELi256ELi128ELb0ELb1ELb1ELb0ELb1ELb1EEEEEEEEEvNT_6ParamsE)
        /*004c*/ 	.short	0x0380
        /*004e*/ 	.short	0x0a80


	//----- nvinfo : EIATTR_SW_WAR
	.align		4
.L_104:
        /*0050*/ 	.byte	0x04, 0x36
        /*0052*/ 	.short	(.L_106 - .L_105)
.L_105:
        /*0054*/ 	.word	0x00000008
.L_106:


//--------------------- .nv.info._ZN7cutlass13device_kernelIN5flash11enable_sm90INS1_16FlashAttnFwdSm90INS1_25CollectiveMainloopFwdSm90ILi2EN4cute5tupleIJNS5_1CILi1EEES8_S8_EEENS6_IJNS7_ILi128EEESA_NS7_ILi192EEEEEELi128ENS_10bfloat16_tEfNS_4arch4Sm90ELb0ELb0ELb1ELb1ELb0ELb1ELb0ELb1ELb1ELb1ELb0ELb0EEENS1_21CollectiveEpilogueFwdINS6_IJSA_SA_SA_EEES9_SD_SF_Li256ELb1ELb1ELb0ELb0EEENS1_36VarlenDynamicPersistentTileSchedulerILi128ELi128ELi256ELi128ELb0ELb1ELb1ELb0ELb1ELb1EEEEEEEEEvNT_6ParamsE --------------------------
	.section	.nv.info._ZN7cutlass13device_kernelIN5flash11enable_sm90INS1_16FlashAttnFwdSm90INS1_25CollectiveMainloopFwdSm90ILi2EN4cute5tupleIJNS5_1CILi1EEES8_S8_EEENS6_IJNS7_ILi128EEESA_NS7_ILi192EEEEEELi128ENS_10bfloat16_tEfNS_4arch4Sm90ELb0ELb0ELb1ELb1ELb0ELb1ELb0ELb1ELb1ELb1ELb0ELb0EEENS1_21CollectiveEpilogueFwdINS6_IJSA_SA_SA_EEES9_SD_SF_Li256ELb1ELb1ELb0ELb0EEENS1_36VarlenDynamicPersistentTileSchedulerILi128ELi128ELi256ELi128ELb0ELb1ELb1ELb0ELb1ELb1EEEEEEEEEvNT_6ParamsE,"",@"SHT_CUDA_INFO"
	.sectionflags	@""
	.align	4


	//----- nvinfo : EIATTR_CUDA_API_VERSION
	.align		4
        /*0000*/ 	.byte	0x04, 0x37
        /*0002*/ 	.short	(.L_108 - .L_107)
.L_107:
        /*0004*/ 	.word	0x00000082


	//----- nvinfo : EIATTR_KPARAM_INFO
	.align		4
.L_108:
        /*0008*/ 	.byte	0x04, 0x17
        /*000a*/ 	.short	(.L_110 - .L_109)
.L_109:
        /*000c*/ 	.word	0x00000000
        /*0010*/ 	.short	0x0000
        /*0012*/ 	.short	0x0000
        /*0014*/ 	.byte	0x00, 0xf0, 0x01, 0x2a


	//----- nvinfo : EIATTR_SPARSE_MMA_MASK
	.align		4
.L_110:
        /*0018*/ 	.byte	0x03, 0x50
        /*001a*/ 	.short	0x0000


	//----- nvinfo : EIATTR_MAXREG_COUNT
	.align		4
        /*001c*/ 	.byte	0x03, 0x1b
        /*001e*/ 	.short	0x00a8


	//----- nvinfo : EIATTR_MERCURY_ISA_VERSION
	.align		4
        /*0020*/ 	.byte	0x03, 0x5f
        /*0022*/ 	.short	0x0101


	//----- nvinfo : EIATTR_VRC_CTA_INIT_COUNT
	.align		4
        /*0024*/ 	.byte	0x02, 0x4a
	.zero		1
	.zero		1


	//----- nvinfo : EIATTR_EXIT_INSTR_OFFSETS
	.align		4
        /*0028*/ 	.byte	0x04, 0x1c
        /*002a*/ 	.short	(.L_112 - .L_111)


	//   ....[0]....
.L_111:
        /*002c*/ 	.word	0x00000010


	//----- nvinfo : EIATTR_MAX_THREADS
	.align		4
.L_112:
        /*0030*/ 	.byte	0x04, 0x05
        /*0032*/ 	.short	(.L_114 - .L_113)
.L_113:
        /*0034*/ 	.word	0x00000180
        /*0038*/ 	.word	0x00000001
        /*003c*/ 	.word	0x00000001


	//----- nvinfo : EIATTR_CBANK_PARAM_SIZE
	.align		4
.L_114:
        /*0040*/ 	.byte	0x03, 0x19
        /*0042*/ 	.short	0x0a80


	//----- nvinfo : EIATTR_PARAM_CBANK
	.align		4
        /*0044*/ 	.byte	0x04, 0x0a
        /*0046*/ 	.short	(.L_116 - .L_115)
	.align		4
.L_115:
        /*0048*/ 	.word	index@(.nv.constant0._ZN7cutlass13device_kernelIN5flash11enable_sm90INS1_16FlashAttnFwdSm90INS1_25CollectiveMainloopFwdSm90ILi2EN4cute5tupleIJNS5_1CILi1EEES8_S8_EEENS6_IJNS7_ILi128EEESA_NS7_ILi192EEEEEELi128ENS_10bfloat16_tEfNS_4arch4Sm90ELb0ELb0ELb1ELb1ELb0ELb1ELb0ELb1ELb1ELb1ELb0ELb0EEENS1_21CollectiveEpilogueFwdINS6_IJSA_SA_SA_EEES9_SD_SF_Li256ELb1ELb1ELb0ELb0EEENS1_36VarlenDynamicPersistentTileSchedulerILi128ELi128ELi256ELi128ELb0ELb1ELb1ELb0ELb1ELb1EEEEEEEEEvNT_6ParamsE)
        /*004c*/ 	.short	0x0380
        /*004e*/ 	.short	0x0a80


	//----- nvinfo : EIATTR_SW_WAR
	.align		4
.L_116:
        /*0050*/ 	.byte	0x04, 0x36
        /*0052*/ 	.short	(.L_118 - .L_117)
.L_117:
        /*0054*/ 	.word	0x00000008
.L_118:


//--------------------- .nv.info._ZN7cutlass13device_kernelIN5flash11enable_sm90INS1_16FlashAttnFwdSm90INS1_25CollectiveMainloopFwdSm90ILi2EN4cute5tupleIJNS5_1CILi1EEES8_S8_EEENS6_IJNS7_ILi128EEENS7_ILi96EEENS7_ILi192EEEEEELi128ENS_10bfloat16_tEfNS_4arch4Sm90ELb0ELb1ELb1ELb0ELb0ELb0ELb0ELb1ELb1ELb1ELb0ELb0EEENS1_21CollectiveEpilogueFwdINS6_IJSA_SA_SB_EEES9_SE_SG_Li256ELb0ELb1ELb0ELb0EEENS1_30DynamicPersistentTileSchedulerILi256ELi128ELb0ELb1ELb1EEEEEEEEEvNT_6ParamsE --------------------------
	.section	.nv.info._ZN7cutlass13device_kernelIN5flash11enable_sm90INS1_16FlashAttnFwdSm90INS1_25CollectiveMainloopFwdSm90ILi2EN4cute5tupleIJNS5_1CILi1EEES8_S8_EEENS6_IJNS7_ILi128EEENS7_ILi96EEENS7_ILi192EEEEEELi128ENS_10bfloat16_tEfNS_4arch4Sm90ELb0ELb1ELb1ELb0ELb0ELb0ELb0ELb1ELb1ELb1ELb0ELb0EEENS1_21CollectiveEpilogueFwdINS6_IJSA_SA_SB_EEES9_SE_SG_Li256ELb0ELb1ELb0ELb0EEENS1_30DynamicPersistentTileSchedulerILi256ELi128ELb0ELb1ELb1EEEEEEEEEvNT_6ParamsE,"",@"SHT_CUDA_INFO"
	.sectionflags	@""
	.align	4


	//----- nvinfo : EIATTR_CUDA_API_VERSION
	.align		4
        /*0000*/ 	.byte	0x04, 0x37
        /*0002*/ 	.short	(.L_120 - .L_119)
.L_119:
        /*0004*/ 	.word	0x00000082


	//----- nvinfo : EIATTR_KPARAM_INFO
	.align		4
.L_120:
        /*0008*/ 	.byte	0x04, 0x17
        /*000a*/ 	.short	(.L_122 - .L_121)
.L_121:
        /*000c*/ 	.word	0x00000000
        /*0010*/ 	.short	0x0000
        /*0012*/ 	.short	0x0000
        /*0014*/ 	.byte	0x00, 0xf0, 0x01, 0x2a


	//----- nvinfo : EIATTR_SPARSE_MMA_MASK
	.align		4
.L_122:
        /*0018*/ 	.byte	0x03, 0x50
        /*001a*/ 	.short	0x0000


	//----- nvinfo : EIATTR_MAXREG_COUNT
	.align		4
        /*001c*/ 	.byte	0x03, 0x1b
        /*001e*/ 	.short	0x00a8


	//----- nvinfo : EIATTR_MERCURY_ISA_VERSION
	.align		4
        /*0020*/ 	.byte	0x03, 0x5f
        /*0022*/ 	.short	0x0101


	//----- nvinfo : EIATTR_VRC_CTA_INIT_COUNT
	.align		4
        /*0024*/ 	.byte	0x02, 0x4a
	.zero		1
	.zero		1


	//----- nvinfo : EIATTR_EXIT_INSTR_OFFSETS
	.align		4
        /*0028*/ 	.byte	0x04, 0x1c
        /*002a*/ 	.short	(.L_124 - .L_123)


	//   ....[0]....
.L_123:
        /*002c*/ 	.word	0x00000010


	//----- nvinfo : EIATTR_MAX_THREADS
	.align		4
.L_124:
        /*0030*/ 	.byte	0x04, 0x05
        /*0032*/ 	.short	(.L_126 - .L_125)
.L_125:
        /*0034*/ 	.word	0x00000180
        /*0038*/ 	.word	0x00000001
        /*003c*/ 	.word	0x00000001


	//----- nvinfo : EIATTR_CBANK_PARAM_SIZE
	.align		4
.L_126:
        /*0040*/ 	.byte	0x03, 0x19
        /*0042*/ 	.short	0x0a80


	//----- nvinfo : EIATTR_PARAM_CBANK
	.align		4
        /*0044*/ 	.byte	0x04, 0x0a
        /*0046*/ 	.short	(.L_128 - .L_127)
	.align		4
.L_127:
        /*0048*/ 	.word	index@(.nv.constant0._ZN7cutlass13device_kernelIN5flash11enable_sm90INS1_16FlashAttnFwdSm90INS1_25CollectiveMainloopFwdSm90ILi2EN4cute5tupleIJNS5_1CILi1EEES8_S8_EEENS6_IJNS7_ILi128EEENS7_ILi96EEENS7_ILi192EEEEEELi128ENS_10bfloat16_tEfNS_4arch4Sm90ELb0ELb1ELb1ELb0ELb0ELb0ELb0ELb1ELb1ELb1ELb0ELb0EEENS1_21CollectiveEpilogueFwdINS6_IJSA_SA_SB_EEES9_SE_SG_Li256ELb0ELb1ELb0ELb0EEENS1_30DynamicPersistentTileSchedulerILi256ELi128ELb0ELb1ELb1EEEEEEEEEvNT_6ParamsE)
        /*004c*/ 	.short	0x0380
        /*004e*/ 	.short	0x0a80


	//----- nvinfo : EIATTR_SW_WAR
	.align		4
.L_128:
        /*0050*/ 	.byte	0x04, 0x36
        /*0052*/ 	.short	(.L_130 - .L_129)
.L_129:
        /*0054*/ 	.word	0x00000008
.L_130:


//--------------------- .nv.info._ZN7cutlass13device_kernelIN5flash11enable_sm90INS1_16FlashAttnFwdSm90INS1_25CollectiveMainloopFwdSm90ILi2EN4cute5tupleIJNS5_1CILi1EEES8_S8_EEENS6_IJNS7_ILi128EEENS7_ILi96EEENS7_ILi192EEEEEELi128ENS_10bfloat16_tEfNS_4arch4Sm90ELb0ELb1ELb1ELb1ELb0ELb0ELb0ELb1ELb1ELb1ELb0ELb0EEENS1_21CollectiveEpilogueFwdINS6_IJSA_SA_SB_EEES9_SE_SG_Li256ELb1ELb1ELb0ELb0EEENS1_36VarlenDynamicPersistentTileSchedulerILi128ELi96ELi256ELi128ELb0ELb1ELb1ELb1ELb0ELb1EEEEEEEEEvNT_6ParamsE --------------------------
	.section	.nv.info._ZN7cutlass13device_kernelIN5flash11enable_sm90INS1_16FlashAttnFwdSm90INS1_25CollectiveMainloopFwdSm90ILi2EN4cute5tupleIJNS5_1CILi1EEES8_S8_EEENS6_IJNS7_ILi128EEENS7_ILi96EEENS7_ILi192EEEEEELi128ENS_10bfloat16_tEfNS_4arch4Sm90ELb0ELb1ELb1ELb1ELb0ELb0ELb0ELb1ELb1ELb1ELb0ELb0EEENS1_21CollectiveEpilogueFwdINS6_IJSA_SA_SB_EEES9_SE_SG_Li256ELb1ELb1ELb0ELb0EEENS1_36VarlenDynamicPersistentTileSchedulerILi128ELi96ELi256ELi128ELb0ELb1ELb1ELb1ELb0ELb1EEEEEEEEEvNT_6ParamsE,"",@"SHT_CUDA_INFO"
	.sectionflags	@""
	.align	4


	//----- nvinfo : EIATTR_CUDA_API_VERSION
	.align		4
        /*0000*/ 	.byte	0x04, 0x37
        /*0002*/ 	.short	(.L_132 - .L_131)
.L_131:
        /*0004*/ 	.word	0x00000082


	//----- nvinfo : EIATTR_KPARAM_INFO
	.align		4
.L_132:
        /*0008*/ 	.byte	0x04, 0x17
        /*000a*/ 	.short	(.L_134 - .L_133)
.L_133:
        /*000c*/ 	.word	0x00000000
        /*0010*/ 	.short	0x0000
        /*0012*/ 	.short	0x0000
        /*0014*/ 	.byte	0x00, 0xf0, 0x01, 0x2a


	//----- nvinfo : EIATTR_SPARSE_MMA_MASK
	.align		4
.L_134:
        /*0018*/ 	.byte	0x03, 0x50
        /*001a*/ 	.short	0x0000


	//----- nvinfo : EIATTR_MAXREG_COUNT
	.align		4
        /*001c*/ 	.byte	0x03, 0x1b
        /*001e*/ 	.short	0x00a8


	//----- nvinfo : EIATTR_MERCURY_ISA_VERSION
	.align		4
        /*0020*/ 	.byte	0x03, 0x5f
        /*0022*/ 	.short	0x0101


	//----- nvinfo : EIATTR_VRC_CTA_INIT_COUNT
	.align		4
        /*0024*/ 	.byte	0x02, 0x4a
	.zero		1
	.zero		1


	//----- nvinfo : EIATTR_EXIT_INSTR_OFFSETS
	.align		4
        /*0028*/ 	.byte	0x04, 0x1c
        /*002a*/ 	.short	(.L_136 - .L_135)


	//   ....[0]....
.L_135:
        /*002c*/ 	.word	0x00000010


	//----- nvinfo : EIATTR_MAX_THREADS
	.align		4
.L_136:
        /*0030*/ 	.byte	0x04, 0x05
        /*0032*/ 	.short	(.L_138 - .L_137)
.L_137:
        /*0034*/ 	.word	0x00000180
        /*0038*/ 	.word	0x00000001
        /*003c*/ 	.word	0x00000001


	//----- nvinfo : EIATTR_CBANK_PARAM_SIZE
	.align		4
.L_138:
        /*0040*/ 	.byte	0x03, 0x19
        /*0042*/ 	.short	0x0a80


	//----- nvinfo : EIATTR_PARAM_CBANK
	.align		4
        /*0044*/ 	.byte	0x04, 0x0a
        /*0046*/ 	.short	(.L_140 - .L_139)
	.align		4
.L_139:
        /*0048*/ 	.word	index@(.nv.constant0._ZN7cutlass13device_kernelIN5flash11enable_sm90INS1_16FlashAttnFwdSm90INS1_25CollectiveMainloopFwdSm90ILi2EN4cute5tupleIJNS5_1CILi1EEES8_S8_EEENS6_IJNS7_ILi128EEENS7_ILi96EEENS7_ILi192EEEEEELi128ENS_10bfloat16_tEfNS_4arch4Sm90ELb0ELb1ELb1ELb1ELb0ELb0ELb0ELb1ELb1ELb1ELb0ELb0EEENS1_21CollectiveEpilogueFwdINS6_IJSA_SA_SB_EEES9_SE_SG_Li256ELb1ELb1ELb0ELb0EEENS1_36VarlenDynamicPersistentTileSchedulerILi128ELi96ELi256ELi128ELb0ELb1ELb1ELb1ELb0ELb1EEEEEEEEEvNT_6ParamsE)
        /*004c*/ 	.short	0x0380
        /*004e*/ 	.short	0x0a80


	//----- nvinfo : EIATTR_SW_WAR
	.align		4
.L_140:
        /*0050*/ 	.byte	0x04, 0x36
        /*0052*/ 	.short	(.L_142 - .L_141)
.L_141:
        /*0054*/ 	.word	0x00000008
.L_142:


//--------------------- .nv.info._ZN7cutlass13device_kernelIN5flash11enable_sm90INS1_16FlashAttnFwdSm90INS1_25CollectiveMainloopFwdSm90ILi2EN4cute5tupleIJNS5_1CILi1EEES8_S8_EEENS6_IJNS7_ILi128EEENS7_ILi96EEENS7_ILi192EEEEEELi128ENS_10bfloat16_tEfNS_4arch4Sm90ELb0ELb1ELb1ELb1ELb0ELb1ELb0ELb1ELb1ELb1ELb0ELb0EEENS1_21CollectiveEpilogueFwdINS6_IJSA_SA_SB_EEES9_SE_SG_Li256ELb1ELb1ELb0ELb0EEENS1_36VarlenDynamicPersistentTileSchedulerILi128ELi96ELi256ELi128ELb0ELb1ELb1ELb1ELb0ELb1EEEEEEEEEvNT_6ParamsE --------------------------
	.section	.nv.info._ZN7cutlass13device_kernelIN5flash11enable_sm90INS1_16FlashAttnFwdSm90INS1_25CollectiveMainloopFwdSm90ILi2EN4cute5tupleIJNS5_1CILi1EEES8_S8_EEENS6_IJNS7_ILi128EEENS7_ILi96EEENS7_ILi192EEEEEELi128ENS_10bfloat16_tEfNS_4arch4Sm90ELb0ELb1ELb1ELb1ELb0ELb1ELb0ELb1ELb1ELb1ELb0ELb0EEENS1_21CollectiveEpilogueFwdINS6_IJSA_SA_SB_EEES9_SE_SG_Li256ELb1ELb1ELb0ELb0EEENS1_36VarlenDynamicPersistentTileSchedulerILi128ELi96ELi256ELi128ELb0ELb1ELb1ELb1ELb0ELb1EEEEEEEEEvNT_6ParamsE,"",@"SHT_CUDA_INFO"
	.sectionflags	@""
	.align	4


	//----- nvinfo : EIATTR_CUDA_API_VERSION
	.align		4
        /*0000*/ 	.byte	0x04, 0x37
        /*0002*/ 	.short	(.L_144 - .L_143)
.L_143:
        /*0004*/ 	.word	0x00000082


	//----- nvinfo : EIATTR_KPARAM_INFO
	.align		4
.L_144:
        /*0008*/ 	.byte	0x04, 0x17
        /*000a*/ 	.short	(.L_146 - .L_145)
.L_145:
        /*000c*/ 	.word	0x00000000
        /*0010*/ 	.short	0x0000
        /*0012*/ 	.short	0x0000
        /*0014*/ 	.byte	0x00, 0xf0, 0x01, 0x2a


	//----- nvinfo : EIATTR_SPARSE_MMA_MASK
	.align		4
.L_146:
        /*0018*/ 	.byte	0x03, 0x50
        /*001a*/ 	.short	0x0000


	//----- nvinfo : EIATTR_MAXREG_COUNT
	.align		4
        /*001c*/ 	.byte	0x03, 0x1b
        /*001e*/ 	.short	0x00a8


	//----- nvinfo : EIATTR_MERCURY_ISA_VERSION
	.align		4
        /*0020*/ 	.byte	0x03, 0x5f
        /*0022*/ 	.short	0x0101


	//----- nvinfo : EIATTR_VRC_CTA_INIT_COUNT
	.align		4
        /*0024*/ 	.byte	0x02, 0x4a
	.zero		1
	.zero		1


	//----- nvinfo : EIATTR_EXIT_INSTR_OFFSETS
	.align		4
        /*0028*/ 	.byte	0x04, 0x1c
        /*002a*/ 	.short	(.L_148 - .L_147)


	//   ....[0]....
.L_147:
        /*002c*/ 	.word	0x00000010


	//----- nvinfo : EIATTR_MAX_THREADS
	.align		4
.L_148:
        /*0030*/ 	.byte	0x04, 0x05
        /*0032*/ 	.short	(.L_150 - .L_149)
.L_149:
        /*0034*/ 	.word	0x00000180
        /*0038*/ 	.word	0x00000001
        /*003c*/ 	.word	0x00000001


	//----- nvinfo : EIATTR_CBANK_PARAM_SIZE
	.align		4
.L_150:
        /*0040*/ 	.byte	0x03, 0x19
        /*0042*/ 	.short	0x0a80


	//----- nvinfo : EIATTR_PARAM_CBANK
	.align		4
        /*0044*/ 	.byte	0x04, 0x0a
        /*0046*/ 	.short	(.L_152 - .L_151)
	.align		4
.L_151:
        /*0048*/ 	.word	index@(.nv.constant0._ZN7cutlass13device_kernelIN5flash11enable_sm90INS1_16FlashAttnFwdSm90INS1_25CollectiveMainloopFwdSm90ILi2EN4cute5tupleIJNS5_1CILi1EEES8_S8_EEENS6_IJNS7_ILi128EEENS7_ILi96EEENS7_ILi192EEEEEELi128ENS_10bfloat16_tEfNS_4arch4Sm90ELb0ELb1ELb1ELb1ELb0ELb1ELb0ELb1ELb1ELb1ELb0ELb0EEENS1_21CollectiveEpilogueFwdINS6_IJSA_SA_SB_EEES9_SE_SG_Li256ELb1ELb1ELb0ELb0EEENS1_36VarlenDynamicPersistentTileSchedulerILi128ELi96ELi256ELi128ELb0ELb1ELb1ELb1ELb0ELb1EEEEEEEEEvNT_6ParamsE)
        /*004c*/ 	.short	0x0380
        /*004e*/ 	.short	0x0a80


	//----- nvinfo : EIATTR_SW_WAR
	.align		4
.L_152:
        /*0050*/ 	.byte	0x04, 0x36
        /*0052*/ 	.short	(.L_154 - .L_153)
.L_153:
        /*0054*/ 	.word	0x00000008
.L_154:


//--------------------- .nv.info._ZN7cutlass13device_kernelIN5flash11enable_sm90INS1_16FlashAttnFwdSm90INS1_25CollectiveMainloopFwdSm90ILi2EN4cute5tupleIJNS5_1CILi1EEES8_S8_EEENS6_IJNS7_ILi128EEESA_NS7_ILi192EEEEEELi128ENS_10bfloat16_tEfNS_4arch4Sm90ELb1ELb0ELb1ELb0ELb0ELb0ELb0ELb1ELb1ELb1ELb0ELb0EEENS1_21CollectiveEpilogueFwdINS6_IJSA_SA_SA_EEES9_SD_SF_Li256ELb0ELb1ELb0ELb0EEENS1_30DynamicPersistentTileSchedulerILi256ELi128ELb0ELb1ELb1EEEEEEEEEvNT_6ParamsE --------------------------
	.section	.nv.info._ZN7cutlass13device_kernelIN5flash11enable_sm90INS1_16FlashAttnFwdSm90INS1_25CollectiveMainloopFwdSm90ILi2EN4cute5tupleIJNS5_1CILi1EEES8_S8_EEENS6_IJNS7_ILi128EEESA_NS7_ILi192EEEEEELi128ENS_10bfloat16_tEfNS_4arch4Sm90ELb1ELb0ELb1ELb0ELb0ELb0ELb0ELb1ELb1ELb1ELb0ELb0EEENS1_21CollectiveEpilogueFwdINS6_IJSA_SA_SA_EEES9_SD_SF_Li256ELb0ELb1ELb0ELb0EEENS1_30DynamicPersistentTileSchedulerILi256ELi128ELb0ELb1ELb1EEEEEEEEEvNT_6ParamsE,"",@"SHT_CUDA_INFO"
	.sectionflags	@""
	.align	4


	//----- nvinfo : EIATTR_CUDA_API_VERSION
	.align		4
        /*0000*/ 	.byte	0x04, 0x37
        /*0002*/ 	.short	(.L_156 - .L_155)
.L_155:
        /*0004*/ 	.word	0x00000082


	//----- nvinfo : EIATTR_KPARAM_INFO
	.align		4
.L_156:
        /*0008*/ 	.byte	0x04, 0x17
        /*000a*/ 	.short	(.L_158 - .L_157)
.L_157:
        /*000c*/ 	.word	0x00000000
        /*0010*/ 	.short	0x0000
        /*0012*/ 	.short	0x0000
        /*0014*/ 	.byte	0x00, 0xf0, 0x01, 0x2a


	//----- nvinfo : EIATTR_SPARSE_MMA_MASK
	.align		4
.L_158:
        /*0018*/ 	.byte	0x03, 0x50
        /*001a*/ 	.short	0x0000


	//----- nvinfo : EIATTR_MAXREG_COUNT
	.align		4
        /*001c*/ 	.byte	0x03, 0x1b
        /*001e*/ 	.short	0x00a8


	//----- nvinfo : EIATTR_MERCURY_ISA_VERSION
	.align		4
        /*0020*/ 	.byte	0x03, 0x5f
        /*0022*/ 	.short	0x0101


	//----- nvinfo : EIATTR_VRC_CTA_INIT_COUNT
	.align		4
        /*0024*/ 	.byte	0x02, 0x4a
	.zero		1
	.zero		1


	//----- nvinfo : EIATTR_EXIT_INSTR_OFFSETS
	.align		4
        /*0028*/ 	.byte	0x04, 0x1c
        /*002a*/ 	.short	(.L_160 - .L_159)


	//   ....[0]....
.L_159:
        /*002c*/ 	.word	0x00000010


	//----- nvinfo : EIATTR_MAX_THREADS
	.align		4
.L_160:
        /*0030*/ 	.byte	0x04, 0x05
        /*0032*/ 	.short	(.L_162 - .L_161)
.L_161:
        /*0034*/ 	.word	0x00000180
        /*0038*/ 	.word	0x00000001
        /*003c*/ 	.word	0x00000001


	//----- nvinfo : EIATTR_CBANK_PARAM_SIZE
	.align		4
.L_162:
        /*0040*/ 	.byte	0x03, 0x19
        /*0042*/ 	.short	0x0a80


	//----- nvinfo : EIATTR_PARAM_CBANK
	.align		4
        /*0044*/ 	.byte	0x04, 0x0a
        /*0046*/ 	.short	(.L_164 - .L_163)
	.align		4
.L_163:
        /*0048*/ 	.word	index@(.nv.constant0._ZN7cutlass13device_kernelIN5flash11enable_sm90INS1_16FlashAttnFwdSm90INS1_25CollectiveMainloopFwdSm90ILi2EN4cute5tupleIJNS5_1CILi1EEES8_S8_EEENS6_IJNS7_ILi128EEESA_NS7_ILi192EEEEEELi128ENS_10bfloat16_tEfNS_4arch4Sm90ELb1ELb0ELb1ELb0ELb0ELb0ELb0ELb1ELb1ELb1ELb0ELb0EEENS1_21CollectiveEpilogueFwdINS6_IJSA_SA_SA_EEES9_SD_SF_Li256ELb0ELb1ELb0ELb0EEENS1_30DynamicPersistentTileSchedulerILi256ELi128ELb0ELb1ELb1EEEEEEEEEvNT_6ParamsE)
        /*004c*/ 	.short	0x0380
        /*004e*/ 	.short	0x0a80


	//----- nvinfo : EIATTR_SW_WAR
	.align		4
.L_164:
        /*0050*/ 	.byte	0x04, 0x36
        /*0052*/ 	.short	(.L_166 - .L_165)
.L_165:
        /*0054*/ 	.word	0x00000008
.L_166:


//--------------------- .nv.info._ZN7cutlass13device_kernelIN5flash11enable_sm90INS1_16FlashAttnFwdSm90INS1_25CollectiveMainloopFwdSm90ILi2EN4cute5tupleIJNS5_1CILi1EEES8_S8_EEENS6_IJNS7_ILi128EEESA_NS7_ILi192EEEEEELi128ENS_10bfloat16_tEfNS_4arch4Sm90ELb1ELb0ELb1ELb1ELb0ELb0ELb0ELb1ELb1ELb1ELb0ELb0EEENS1_21CollectiveEpilogueFwdINS6_IJSA_SA_SA_EEES9_SD_SF_Li256ELb1ELb1ELb0ELb0EEENS1_36VarlenDynamicPersistentTileSchedulerILi128ELi128ELi256ELi128ELb0ELb1ELb1ELb1ELb1ELb1EEEEEEEEEvNT_6ParamsE --------------------------
	.section	.nv.info._ZN7cutlass13device_kernelIN5flash11enable_sm90INS1_16FlashAttnFwdSm90INS1_25CollectiveMainloopFwdSm90ILi2EN4cute5tupleIJNS5_1CILi1EEES8_S8_EEENS6_IJNS7_ILi128EEESA_NS7_ILi192EEEEEELi128ENS_10bfloat16_tEfNS_4arch4Sm90ELb1ELb0ELb1ELb1ELb0ELb0ELb0ELb1ELb1ELb1ELb0ELb0EEENS1_21CollectiveEpilogueFwdINS6_IJSA_SA_SA_EEES9_SD_SF_Li256ELb1ELb1ELb0ELb0EEENS1_36VarlenDynamicPersistentTileSchedulerILi128ELi128ELi256ELi128ELb0ELb1ELb1ELb1ELb1ELb1EEEEEEEEEvNT_6ParamsE,"",@"SHT_CUDA_INFO"
	.sectionflags	@""
	.align	4


	//----- nvinfo : EIATTR_CUDA_API_VERSION
	.align		4
        /*0000*/ 	.byte	0x04, 0x37
        /*0002*/ 	.short	(.L_168 - .L_167)
.L_167:
        /*0004*/ 	.word	0x00000082


	//----- nvinfo : EIATTR_KPARAM_INFO
	.align		4
.L_168:
        /*0008*/ 	.byte	0x04, 0x17
        /*000a*/ 	.short	(.L_170 - .L_169)
.L_169:
        /*000c*/ 	.word	0x00000000
        /*0010*/ 	.short	0x0000
        /*0012*/ 	.short	0x0000
        /*0014*/ 	.byte	0x00, 0xf0, 0x01, 0x2a


	//----- nvinfo : EIATTR_SPARSE_MMA_MASK
	.align		4
.L_170:
        /*0018*/ 	.byte	0x03, 0x50
        /*001a*/ 	.short	0x0000


	//----- nvinfo : EIATTR_MAXREG_COUNT
	.align		4
        /*001c*/ 	.byte	0x03, 0x1b
        /*001e*/ 	.short	0x00a8


	//----- nvinfo : EIATTR_MERCURY_ISA_VERSION
	.align		4
        /*0020*/ 	.byte	0x03, 0x5f
        /*0022*/ 	.short	0x0101


	//----- nvinfo : EIATTR_VRC_CTA_INIT_COUNT
	.align		4
        /*0024*/ 	.byte	0x02, 0x4a
	.zero		1
	.zero		1


	//----- nvinfo : EIATTR_EXIT_INSTR_OFFSETS
	.align		4
        /*0028*/ 	.byte	0x04, 0x1c
        /*002a*/ 	.short	(.L_172 - .L_171)


	//   ....[0]....
.L_171:
        /*002c*/ 	.word	0x00000010


	//----- nvinfo : EIATTR_MAX_THREADS
	.align		4
.L_172:
        /*0030*/ 	.byte	0x04, 0x05
        /*0032*/ 	.short	(.L_174 - .L_173)
.L_173:
        /*0034*/ 	.word	0x00000180
        /*0038*/ 	.word	0x00000001
        /*003c*/ 	.word	0x00000001


	//----- nvinfo : EIATTR_CBANK_PARAM_SIZE
	.align		4
.L_174:
        /*0040*/ 	.byte	0x03, 0x19
        /*0042*/ 	.short	0x0a80


	//----- nvinfo : EIATTR_PARAM_CBANK
	.align		4
        /*0044*/ 	.byte	0x04, 0x0a
        /*0046*/ 	.short	(.L_176 - .L_175)
	.align		4
.L_175:
        /*0048*/ 	.word	index@(.nv.constant0._ZN7cutlass13device_kernelIN5flash11enable_sm90INS1_16FlashAttnFwdSm90INS1_25CollectiveMainloopFwdSm90ILi2EN4cute5tupleIJNS5_1CILi1EEES8_S8_EEENS6_IJNS7_ILi128EEESA_NS7_ILi192EEEEEELi128ENS_10bfloat16_tEfNS_4arch4Sm90ELb1ELb0ELb1ELb1ELb0ELb0ELb0ELb1ELb1ELb1ELb0ELb0EEENS1_21CollectiveEpilogueFwdINS6_IJSA_SA_SA_EEES9_SD_SF_Li256ELb1ELb1ELb0ELb0EEENS1_36VarlenDynamicPersistentTileSchedulerILi128ELi128ELi256ELi128ELb0ELb1ELb1ELb1ELb1ELb1EEEEEEEEEvNT_6ParamsE)
        /*004c*/ 	.short	0x0380
        /*004e*/ 	.short	0x0a80


	//----- nvinfo : EIATTR_SW_WAR
	.align		4
.L_176:
        /*0050*/ 	.byte	0x04, 0x36
        /*0052*/ 	.short	(.L_178 - .L_177)
.L_177:
        /*0054*/ 	.word	0x00000008
.L_178:


//--------------------- .nv.info._ZN7cutlass13device_kernelIN5flash11enable_sm90INS1_16FlashAttnFwdSm90INS1_25CollectiveMainloopFwdSm90ILi2EN4cute5tupleIJNS5_1CILi1EEES8_S8_EEENS6_IJNS7_ILi128EEESA_NS7_ILi192EEEEEELi128ENS_10bfloat16_tEfNS_4arch4Sm90ELb1ELb0ELb1ELb1ELb0ELb1ELb0ELb1ELb1ELb1ELb0ELb0EEENS1_21CollectiveEpilogueFwdINS6_IJSA_SA_SA_EEES9_SD_SF_Li256ELb1ELb1ELb0ELb0EEENS1_36VarlenDynamicPersistentTileSchedulerILi128ELi128ELi256ELi128ELb0ELb1ELb1ELb1ELb1ELb1EEEEEEEEEvNT_6ParamsE --------------------------
	.section	.nv.info._ZN7cutlass13device_kernelIN5flash11enable_sm90INS1_16FlashAttnFwdSm90INS1_25CollectiveMainloopFwdSm90ILi2EN4cute5tupleIJNS5_1CILi1EEES8_S8_EEENS6_IJNS7_ILi128EEESA_NS7_ILi192EEEEEELi128ENS_10bfloat16_tEfNS_4arch4Sm90ELb1ELb0ELb1ELb1ELb0ELb1ELb0ELb1ELb1ELb1ELb0ELb0EEENS1_21CollectiveEpilogueFwdINS6_IJSA_SA_SA_EEES9_SD_SF_Li256ELb1ELb1ELb0ELb0EEENS1_36VarlenDynamicPersistentTileSchedulerILi128ELi128ELi256ELi128ELb0ELb1ELb1ELb1ELb1ELb1EEEEEEEEEvNT_6ParamsE,"",@"SHT_CUDA_INFO"
	.sectionflags	@""
	.align	4


	//----- nvinfo : EIATTR_CUDA_API_VERSION
	.align		4
        /*0000*/ 	.byte	0x04, 0x37
        /*0002*/ 	.short	(.L_180 - .L_179)
.L_179:
        /*0004*/ 	.word	0x00000082


	//----- nvinfo : EIATTR_KPARAM_INFO
	.align		4
.L_180:
        /*0008*/ 	.byte	0x04, 0x17
        /*000a*/ 	.short	(.L_182 - .L_181)
.L_181:
        /*000c*/ 	.word	0x00000000
        /*0010*/ 	.short	0x0000
        /*0012*/ 	.short	0x0000
        /*0014*/ 	.byte	0x00, 0xf0, 0x01, 0x2a


	//----- nvinfo : EIATTR_SPARSE_MMA_MASK
	.align		4
.L_182:
        /*0018*/ 	.byte	0x03, 0x50
        /*001a*/ 	.short	0x0000


	//----- nvinfo : EIATTR_MAXREG_COUNT
	.align		4
        /*001c*/ 	.byte	0x03, 0x1b
        /*001e*/ 	.short	0x00a8


	//----- nvinfo : EIATTR_MERCURY_ISA_VERSION
	.align		4
        /*0020*/ 	.byte	0x03, 0x5f
        /*0022*/ 	.short	0x0101


	//----- nvinfo : EIATTR_VRC_CTA_INIT_COUNT
	.align		4
        /*0024*/ 	.byte	0x02, 0x4a
	.zero		1
	.zero		1


	//----- nvinfo : EIATTR_EXIT_INSTR_OFFSETS
	.align		4
        /*0028*/ 	.byte	0x04, 0x1c
        /*002a*/ 	.short	(.L_184 - .L_183)


	//   ....[0]....
.L_183:
        /*002c*/ 	.word	0x00000010


	//----- nvinfo : EIATTR_MAX_THREADS
	.align		4
.L_184:
        /*0030*/ 	.byte	0x04, 0x05
        /*0032*/ 	.short	(.L_186 - .L_185)
.L_185:
        /*0034*/ 	.word	0x00000180
        /*0038*/ 	.word	0x00000001
        /*003c*/ 	.word	0x00000001


	//----- nvinfo : EIATTR_CBANK_PARAM_SIZE
	.align		4
.L_186:
        /*0040*/ 	.byte	0x03, 0x19
        /*0042*/ 	.short	0x0a80


	//----- nvinfo : EIATTR_PARAM_CBANK
	.align		4
        /*0044*/ 	.byte	0x04, 0x0a
        /*0046*/ 	.short	(.L_188 - .L_187)
	.align		4
.L_187:
        /*0048*/ 	.word	index@(.nv.constant0._ZN7cutlass13device_kernelIN5flash11enable_sm90INS1_16FlashAttnFwdSm90INS1_25CollectiveMainloopFwdSm90ILi2EN4cute5tupleIJNS5_1CILi1EEES8_S8_EEENS6_IJNS7_ILi128EEESA_NS7_ILi192EEEEEELi128ENS_10bfloat16_tEfNS_4arch4Sm90ELb1ELb0ELb1ELb1ELb0ELb1ELb0ELb1ELb1ELb1ELb0ELb0EEENS1_21CollectiveEpilogueFwdINS6_IJSA_SA_SA_EEES9_SD_SF_Li256ELb1ELb1ELb0ELb0EEENS1_36VarlenDynamicPersistentTileSchedulerILi128ELi128ELi256ELi128ELb0ELb1ELb1ELb1ELb1ELb1EEEEEEEEEvNT_6ParamsE)
        /*004c*/ 	.short	0x0380
        /*004e*/ 	.short	0x0a80


	//----- nvinfo : EIATTR_SW_WAR
	.align		4
.L_188:
        /*0050*/ 	.byte	0x04, 0x36
        /*0052*/ 	.short	(.L_190 - .L_189)
.L_189:
        /*0054*/ 	.word	0x00000008
.L_190:


//--------------------- .nv.callgraph             --------------------------
	.section	.nv.callgraph,"",@"SHT_CUDA_CALLGRAPH"
	.align	4
	.sectionentsize	8
	.align		4
        /*0000*/ 	.word	0x00000000
	.align		4
        /*0004*/ 	.word	0xffffffff
	.align		4
        /*0008*/ 	.word	0x00000000
	.align		4
        /*000c*/ 	.word	0xfffffffe
	.align		4
        /*0010*/ 	.word	0x00000000
	.align		4
        /*0014*/ 	.word	0xfffffffd
	.align		4
        /*0018*/ 	.word	0x00000000
	.align		4
        /*001c*/ 	.word	0xfffffffc


//--------------------- .nv.constant4             --------------------------
	.section	.nv.constant4,"a",@progbits
	.align	8
	.align		8
.nv.constant4:
        /*0000*/ 	.dword	_ZN86_INTERNAL_be7df9be_50_flash_fwd_hdim192_128_bf16_softcap_packgqa_sm90_cu_f3e6f9ee_30654cuda3std3__45__cpo5beginE
	.align		8
        /*0008*/ 	.dword	_ZN86_INTERNAL_be7df9be_50_flash_fwd_hdim192_128_bf16_softcap_packgqa_sm90_cu_f3e6f9ee_30654cuda3std3__45__cpo3endE
	.align		8
        /*0010*/ 	.dword	_ZN86_INTERNAL_be7df9be_50_flash_fwd_hdim192_128_bf16_softcap_packgqa_sm90_cu_f3e6f9ee_30654cuda3std3__45__cpo6cbeginE
	.align		8
        /*0018*/ 	.dword	_ZN86_INTERNAL_be7df9be_50_flash_fwd_hdim192_128_bf16_softcap_packgqa_sm90_cu_f3e6f9ee_30654cuda3std3__45__cpo4cendE
	.align		8
        /*0020*/ 	.dword	_ZN86_INTERNAL_be7df9be_50_flash_fwd_hdim192_128_bf16_softcap_packgqa_sm90_cu_f3e6f9ee_30654cuda3std3__488_GLOBAL__N__be7df9be_50_flash_fwd_hdim192_128_bf16_softcap_packgqa_sm90_cu_f3e6f9ee_30656ignoreE
	.align		8
        /*0028*/ 	.dword	_ZN86_INTERNAL_be7df9be_50_flash_fwd_hdim192_128_bf16_softcap_packgqa_sm90_cu_f3e6f9ee_30654cuda3std3__419piecewise_constructE
	.align		8
        /*0030*/ 	.dword	_ZN86_INTERNAL_be7df9be_50_flash_fwd_hdim192_128_bf16_softcap_packgqa_sm90_cu_f3e6f9ee_30654cuda3std3__48in_placeE
	.align		8
        /*0038*/ 	.dword	_ZN86_INTERNAL_be7df9be_50_flash_fwd_hdim192_128_bf16_softcap_packgqa_sm90_cu_f3e6f9ee_30654cuda3std6ranges3__45__cpo4swapE
	.align		8
        /*0040*/ 	.dword	_ZN86_INTERNAL_be7df9be_50_flash_fwd_hdim192_128_bf16_softcap_packgqa_sm90_cu_f3e6f9ee_30654cuda3std6ranges3__45__cpo9iter_moveE
	.align		8
        /*0048*/ 	.dword	_ZN86_INTERNAL_be7df9be_50_flash_fwd_hdim192_128_bf16_softcap_packgqa_sm90_cu_f3e6f9ee_30654cute7productE
	.align		8
        /*0050*/ 	.dword	_ZN86_INTERNAL_be7df9be_50_flash_fwd_hdim192_128_bf16_softcap_packgqa_sm90_cu_f3e6f9ee_30654cute1_E


//--------------------- .text._ZN7cutlass13device_kernelIN5flash11enable_sm90INS1_16FlashAttnFwdSm90INS1_25CollectiveMainloopFwdSm90ILi2EN4cute5tupleIJNS5_1CILi1EEES8_S8_EEENS6_IJNS7_ILi128EEESA_NS7_ILi192EEEEEELi128ENS_10bfloat16_tEfNS_4arch4Sm90ELb0ELb0ELb1ELb0ELb0ELb0ELb0ELb1ELb1ELb1ELb0ELb0EEENS1_21CollectiveEpilogueFwdINS6_IJSA_SA_SA_EEES9_SD_SF_Li256ELb0ELb1ELb0ELb0EEENS1_29StaticPersistentTileSchedulerILb0EEEEEEEEEvNT_6ParamsE --------------------------
	.section	.text._ZN7cutlass13device_kernelIN5flash11enable_sm90INS1_16FlashAttnFwdSm90INS1_25CollectiveMainloopFwdSm90ILi2EN4cute5tupleIJNS5_1CILi1EEES8_S8_EEENS6_IJNS7_ILi128EEESA_NS7_ILi192EEEEEELi128ENS_10bfloat16_tEfNS_4arch4Sm90ELb0ELb0ELb1ELb0ELb0ELb0ELb0ELb1ELb1ELb1ELb0ELb0EEENS1_21CollectiveEpilogueFwdINS6_IJSA_SA_SA_EEES9_SD_SF_Li256ELb0ELb1ELb0ELb0EEENS1_29StaticPersistentTileSchedulerILb0EEEEEEEEEvNT_6ParamsE,"ax",@progbits
	.align	128
.text._ZN7cutlass13device_kernelIN5flash11enable_sm90INS1_16FlashAttnFwdSm90INS1_25CollectiveMainloopFwdSm90ILi2EN4cute5tupleIJNS5_1CILi1EEES8_S8_EEENS6_IJNS7_ILi128EEESA_NS7_ILi192EEEEEELi128ENS_10bfloat16_tEfNS_4arch4Sm90ELb0ELb0ELb1ELb0ELb0ELb0ELb0ELb1ELb1ELb1ELb0ELb0EEENS1_21CollectiveEpilogueFwdINS6_IJSA_SA_SA_EEES9_SD_SF_Li256ELb0ELb1ELb0ELb0EEENS1_29StaticPersistentTileSchedulerILb0EEEEEEEEEvNT_6ParamsE:
        .type           _ZN7cutlass13device_kernelIN5flash11enable_sm90INS1_16FlashAttnFwdSm90INS1_25CollectiveMainloopFwdSm90ILi2EN4cute5tupleIJNS5_1CILi1EEES8_S8_EEENS6_IJNS7_ILi128EEESA_NS7_ILi192EEEEEELi128ENS_10bfloat16_tEfNS_4arch4Sm90ELb0ELb0ELb1ELb0ELb0ELb0ELb0ELb1ELb1ELb1ELb0ELb0EEENS1_21CollectiveEpilogueFwdINS6_IJSA_SA_SA_EEES9_SD_SF_Li256ELb0ELb1ELb0ELb0EEENS1_29StaticPersistentTileSchedulerILb0EEEEEEEEEvNT_6ParamsE,@function
        .size           _ZN7cutlass13device_kernelIN5flash11enable_sm90INS1_16FlashAttnFwdSm90INS1_25CollectiveMainloopFwdSm90ILi2EN4cute5tupleIJNS5_1CILi1EEES8_S8_EEENS6_IJNS7_ILi128EEESA_NS7_ILi192EEEEEELi128ENS_10bfloat16_tEfNS_4arch4Sm90ELb0ELb0ELb1ELb0ELb0ELb0ELb0ELb1ELb1ELb1ELb0ELb0EEENS1_21CollectiveEpilogueFwdINS6_IJSA_SA_SA_EEES9_SD_SF_Li256ELb0ELb1ELb0ELb0EEENS1_29StaticPersistentTileSchedulerILb0EEEEEEEEEvNT_6ParamsE,(.L_x_10 - _ZN7cutlass13device_kernelIN5flash11enable_sm90INS1_16FlashAttnFwdSm90INS1_25CollectiveMainloopFwdSm90ILi2EN4cute5tupleIJNS5_1CILi1EEES8_S8_EEENS6_IJNS7_ILi128EEESA_NS7_ILi192EEEEEELi128ENS_10bfloat16_tEfNS_4arch4Sm90ELb0ELb0ELb1ELb0ELb0ELb0ELb0ELb1ELb1ELb1ELb0ELb0EEENS1_21CollectiveEpilogueFwdINS6_IJSA_SA_SA_EEES9_SD_SF_Li256ELb0ELb1ELb0ELb0EEENS1_29StaticPersistentTileSchedulerILb0EEEEEEEEEvNT_6ParamsE)
        .other          _ZN7cutlass13device_kernelIN5flash11enable_sm90INS1_16FlashAttnFwdSm90INS1_25CollectiveMainloopFwdSm90ILi2EN4cute5tupleIJNS5_1CILi1EEES8_S8_EEENS6_IJNS7_ILi128EEESA_NS7_ILi192EEEEEELi128ENS_10bfloat16_tEfNS_4arch4Sm90ELb0ELb0ELb1ELb0ELb0ELb0ELb0ELb1ELb1ELb1ELb0ELb0EEENS1_21CollectiveEpilogueFwdINS6_IJSA_SA_SA_EEES9_SD_SF_Li256ELb0ELb1ELb0ELb0EEENS1_29StaticPersistentTileSchedulerILb0EEEEEEEEEvNT_6ParamsE,@"STO_CUDA_ENTRY STV_DEFAULT"
_ZN7cutlass13device_kernelIN5flash11enable_sm90INS1_16FlashAttnFwdSm90INS1_25CollectiveMainloopFwdSm90ILi2EN4cute5tupleIJNS5_1CILi1EEES8_S8_EEENS6_IJNS7_ILi128EEESA_NS7_ILi192EEEEEELi128ENS_10bfloat16_tEfNS_4arch4Sm90ELb0ELb0ELb1ELb0ELb0ELb0ELb0ELb1ELb1ELb1ELb0ELb0EEENS1_21CollectiveEpilogueFwdINS6_IJSA_SA_SA_EEES9_SD_SF_Li256ELb0ELb1ELb0ELb0EEENS1_29StaticPersistentTileSchedulerILb0EEEEEEEEEvNT_6ParamsE:
[----:B------:R-:W-:Y:S01]  /*0000*/  LDC R1, c[0x0][0x37c] ;  /* 0x0000df00ff017b82 */ /* 0x000fe20000000800 */
[----:B------:R-:W-:Y:S05]  /*0010*/  EXIT ;  /* 0x000000000000794d */ /* 0x000fea0003800000 */
.L_x_0:
[----:B------:R-:W-:-:S00]  /*0020*/  BRA `(.L_x_0) ;  /* 0xfffffffc00fc7947 */ /* 0x000fc0000383ffff */
[----:B------:R-:W-:-:S00]  /*0030*/  NOP ;  /* 0x0000000000007918 */ /* 0x000fc00000000000 */
        /* <DEDUP_REMOVED lines=12> */
.L_x_10:


//--------------------- .text._ZN7cutlass13device_kernelIN5flash11enable_sm90INS1_16FlashAttnFwdSm90INS1_25CollectiveMainloopFwdSm90ILi2EN4cute5tupleIJNS5_1CILi2EEENS7_ILi1EEES9_EEENS6_IJNS7_ILi128EEESB_NS7_ILi192EEEEEELi128ENS_10bfloat16_tEfNS_4arch4Sm90ELb0ELb0ELb1ELb0ELb0ELb0ELb0ELb1ELb1ELb1ELb0ELb0EEENS1_21CollectiveEpilogueFwdINS6_IJSB_SB_SB_EEESA_SE_SG_Li256ELb0ELb1ELb0ELb0EEENS1_29StaticPersistentTileSchedulerILb0EEEEEEEEEvNT_6ParamsE --------------------------
	.section	.text._ZN7cutlass13device_kernelIN5flash11enable_sm90INS1_16FlashAttnFwdSm90INS1_25CollectiveMainloopFwdSm90ILi2EN4cute5tupleIJNS5_1CILi2EEENS7_ILi1EEES9_EEENS6_IJNS7_ILi128EEESB_NS7_ILi192EEEEEELi128ENS_10bfloat16_tEfNS_4arch4Sm90ELb0ELb0ELb1ELb0ELb0ELb0ELb0ELb1ELb1ELb1ELb0ELb0EEENS1_21CollectiveEpilogueFwdINS6_IJSB_SB_SB_EEESA_SE_SG_Li256ELb0ELb1ELb0ELb0EEENS1_29StaticPersistentTileSchedulerILb0EEEEEEEEEvNT_6ParamsE,"ax",@progbits
	.align	128
.text._ZN7cutlass13device_kernelIN5flash11enable_sm90INS1_16FlashAttnFwdSm90INS1_25CollectiveMainloopFwdSm90ILi2EN4cute5tupleIJNS5_1CILi2EEENS7_ILi1EEES9_EEENS6_IJNS7_ILi128EEESB_NS7_ILi192EEEEEELi128ENS_10bfloat16_tEfNS_4arch4Sm90ELb0ELb0ELb1ELb0ELb0ELb0ELb0ELb1ELb1ELb1ELb0ELb0EEENS1_21CollectiveEpilogueFwdINS6_IJSB_SB_SB_EEESA_SE_SG_Li256ELb0ELb1ELb0ELb0EEENS1_29StaticPersistentTileSchedulerILb0EEEEEEEEEvNT_6ParamsE:
        .type           _ZN7cutlass13device_kernelIN5flash11enable_sm90INS1_16FlashAttnFwdSm90INS1_25CollectiveMainloopFwdSm90ILi2EN4cute5tupleIJNS5_1CILi2EEENS7_ILi1EEES9_EEENS6_IJNS7_ILi128EEESB_NS7_ILi192EEEEEELi128ENS_10bfloat16_tEfNS_4arch4Sm90ELb0ELb0ELb1ELb0ELb0ELb0ELb0ELb1ELb1ELb1ELb0ELb0EEENS1_21CollectiveEpilogueFwdINS6_IJSB_SB_SB_EEESA_SE_SG_Li256ELb0ELb1ELb0ELb0EEENS1_29StaticPersistentTileSchedulerILb0EEEEEEEEEvNT_6ParamsE,@function
        .size           _ZN7cutlass13device_kernelIN5flash11enable_sm90INS1_16FlashAttnFwdSm90INS1_25CollectiveMainloopFwdSm90ILi2EN4cute5tupleIJNS5_1CILi2EEENS7_ILi1EEES9_EEENS6_IJNS7_ILi128EEESB_NS7_ILi192EEEEEELi128ENS_10bfloat16_tEfNS_4arch4Sm90ELb0ELb0ELb1ELb0ELb0ELb0ELb0ELb1ELb1ELb1ELb0ELb0EEENS1_21CollectiveEpilogueFwdINS6_IJSB_SB_SB_EEESA_SE_SG_Li256ELb0ELb1ELb0ELb0EEENS1_29StaticPersistentTileSchedulerILb0EEEEEEEEEvNT_6ParamsE,(.L_x_11 - _ZN7cutlass13device_kernelIN5flash11enable_sm90INS1_16FlashAttnFwdSm90INS1_25CollectiveMainloopFwdSm90ILi2EN4cute5tupleIJNS5_1CILi2EEENS7_ILi1EEES9_EEENS6_IJNS7_ILi128EEESB_NS7_ILi192EEEEEELi128ENS_10bfloat16_tEfNS_4arch4Sm90ELb0ELb0ELb1ELb0ELb0ELb0ELb0ELb1ELb1ELb1ELb0ELb0EEENS1_21CollectiveEpilogueFwdINS6_IJSB_SB_SB_EEESA_SE_SG_Li256ELb0ELb1ELb0ELb0EEENS1_29StaticPersistentTileSchedulerILb0EEEEEEEEEvNT_6ParamsE)
        .other          _ZN7cutlass13device_kernelIN5flash11enable_sm90INS1_16FlashAttnFwdSm90INS1_25CollectiveMainloopFwdSm90ILi2EN4cute5tupleIJNS5_1CILi2EEENS7_ILi1EEES9_EEENS6_IJNS7_ILi128EEESB_NS7_ILi192EEEEEELi128ENS_10bfloat16_tEfNS_4arch4Sm90ELb0ELb0ELb1ELb0ELb0ELb0ELb0ELb1ELb1ELb1ELb0ELb0EEENS1_21CollectiveEpilogueFwdINS6_IJSB_SB_SB_EEESA_SE_SG_Li256ELb0ELb1ELb0ELb0EEENS1_29StaticPersistentTileSchedulerILb0EEEEEEEEEvNT_6ParamsE,@"STO_CUDA_ENTRY STV_DEFAULT"
_ZN7cutlass13device_kernelIN5flash11enable_sm90INS1_16FlashAttnFwdSm90INS1_25CollectiveMainloopFwdSm90ILi2EN4cute5tupleIJNS5_1CILi2EEENS7_ILi1EEES9_EEENS6_IJNS7_ILi128EEESB_NS7_ILi192EEEEEELi128ENS_10bfloat16_tEfNS_4arch4Sm90ELb0ELb0ELb1ELb0ELb0ELb0ELb0ELb1ELb1ELb1ELb0ELb0EEENS1_21CollectiveEpilogueFwdINS6_IJSB_SB_SB_EEESA_SE_SG_Li256ELb0ELb1ELb0ELb0EEENS1_29StaticPersistentTileSchedulerILb0EEEEEEEEEvNT_6ParamsE:
[----:B------:R-:W-:Y:S01]  /*0000*/  LDC R1, c[0x0][0x37c] ;  /* 0x0000df00ff017b82 */ /* 0x000fe20000000800 */
[----:B------:R-:W-:Y:S05]  /*0010*/  EXIT ;  /* 0x000000000000794d */ /* 0x000fea0003800000 */
.L_x_1:
        /* <DEDUP_REMOVED lines=14> */
.L_x_11:


//--------------------- .text._ZN7cutlass13device_kernelIN5flash11enable_sm90INS1_16FlashAttnFwdSm90INS1_25CollectiveMainloopFwdSm90ILi2EN4cute5tupleIJNS5_1CILi1EEES8_S8_EEENS6_IJNS7_ILi128EEESA_NS7_ILi192EEEEEELi128ENS_10bfloat16_tEfNS_4arch4Sm90ELb0ELb0ELb1ELb1ELb0ELb0ELb0ELb1ELb1ELb1ELb0ELb0EEENS1_21CollectiveEpilogueFwdINS6_IJSA_SA_SA_EEES9_SD_SF_Li256ELb1ELb1ELb0ELb0EEENS1_36VarlenDynamicPersistentTileSchedulerILi128ELi128ELi256ELi128ELb0ELb1ELb1ELb0ELb1ELb1EEEEEEEEEvNT_6ParamsE --------------------------
	.section	.text._ZN7cutlass13device_kernelIN5flash11enable_sm90INS1_16FlashAttnFwdSm90INS1_25CollectiveMainloopFwdSm90ILi2EN4cute5tupleIJNS5_1CILi1EEES8_S8_EEENS6_IJNS7_ILi128EEESA_NS7_ILi192EEEEEELi128ENS_10bfloat16_tEfNS_4arch4Sm90ELb0ELb0ELb1ELb1ELb0ELb0ELb0ELb1ELb1ELb1ELb0ELb0EEENS1_21CollectiveEpilogueFwdINS6_IJSA_SA_SA_EEES9_SD_SF_Li256ELb1ELb1ELb0ELb0EEENS1_36VarlenDynamicPersistentTileSchedulerILi128ELi128ELi256ELi128ELb0ELb1ELb1ELb0ELb1ELb1EEEEEEEEEvNT_6ParamsE,"ax",@progbits
	.align	128
.text._ZN7cutlass13device_kernelIN5flash11enable_sm90INS1_16FlashAttnFwdSm90INS1_25CollectiveMainloopFwdSm90ILi2EN4cute5tupleIJNS5_1CILi1EEES8_S8_EEENS6_IJNS7_ILi128EEESA_NS7_ILi192EEEEEELi128ENS_10bfloat16_tEfNS_4arch4Sm90ELb0ELb0ELb1ELb1ELb0ELb0ELb0ELb1ELb1ELb1ELb0ELb0EEENS1_21CollectiveEpilogueFwdINS6_IJSA_SA_SA_EEES9_SD_SF_Li256ELb1ELb1ELb0ELb0EEENS1_36VarlenDynamicPersistentTileSchedulerILi128ELi128ELi256ELi128ELb0ELb1ELb1ELb0ELb1ELb1EEEEEEEEEvNT_6ParamsE:
        .type           _ZN7cutlass13device_kernelIN5flash11enable_sm90INS1_16FlashAttnFwdSm90INS1_25CollectiveMainloopFwdSm90ILi2EN4cute5tupleIJNS5_1CILi1EEES8_S8_EEENS6_IJNS7_ILi128EEESA_NS7_ILi192EEEEEELi128ENS_10bfloat16_tEfNS_4arch4Sm90ELb0ELb0ELb1ELb1ELb0ELb0ELb0ELb1ELb1ELb1ELb0ELb0EEENS1_21CollectiveEpilogueFwdINS6_IJSA_SA_SA_EEES9_SD_SF_Li256ELb1ELb1ELb0ELb0EEENS1_36VarlenDynamicPersistentTileSchedulerILi128ELi128ELi256ELi128ELb0ELb1ELb1ELb0ELb1ELb1EEEEEEEEEvNT_6ParamsE,@function
        .size           _ZN7cutlass13device_kernelIN5flash11enable_sm90INS1_16FlashAttnFwdSm90INS1_25CollectiveMainloopFwdSm90ILi2EN4cute5tupleIJNS5_1CILi1EEES8_S8_EEENS6_IJNS7_ILi128EEESA_NS7_ILi192EEEEEELi128ENS_10bfloat16_tEfNS_4arch4Sm90ELb0ELb0ELb1ELb1ELb0ELb0ELb0ELb1ELb1ELb1ELb0ELb0EEENS1_21CollectiveEpilogueFwdINS6_IJSA_SA_SA_EEES9_SD_SF_Li256ELb1ELb1ELb0ELb0EEENS1_36VarlenDynamicPersistentTileSchedulerILi128ELi128ELi256ELi128ELb0ELb1ELb1ELb0ELb1ELb1EEEEEEEEEvNT_6ParamsE,(.L_x_12 - _ZN7cutlass13device_kernelIN5flash11enable_sm90INS1_16FlashAttnFwdSm90INS1_25CollectiveMainloopFwdSm90ILi2EN4cute5tupleIJNS5_1CILi1EEES8_S8_EEENS6_IJNS7_ILi128EEESA_NS7_ILi192EEEEEELi128ENS_10bfloat16_tEfNS_4arch4Sm90ELb0ELb0ELb1ELb1ELb0ELb0ELb0ELb1ELb1ELb1ELb0ELb0EEENS1_21CollectiveEpilogueFwdINS6_IJSA_SA_SA_EEES9_SD_SF_Li256ELb1ELb1ELb0ELb0EEENS1_36VarlenDynamicPersistentTileSchedulerILi128ELi128ELi256ELi128ELb0ELb1ELb1ELb0ELb1ELb1EEEEEEEEEvNT_6ParamsE)
        .other          _ZN7cutlass13device_kernelIN5flash11enable_sm90INS1_16FlashAttnFwdSm90INS1_25CollectiveMainloopFwdSm90ILi2EN4cute5tupleIJNS5_1CILi1EEES8_S8_EEENS6_IJNS7_ILi128EEESA_NS7_ILi192EEEEEELi128ENS_10bfloat16_tEfNS_4arch4Sm90ELb0ELb0ELb1ELb1ELb0ELb0ELb0ELb1ELb1ELb1ELb0ELb0EEENS1_21CollectiveEpilogueFwdINS6_IJSA_SA_SA_EEES9_SD_SF_Li256ELb1ELb1ELb0ELb0EEENS1_36VarlenDynamicPersistentTileSchedulerILi128ELi128ELi256ELi128ELb0ELb1ELb1ELb0ELb1ELb1EEEEEEEEEvNT_6ParamsE,@"STO_CUDA_ENTRY STV_DEFAULT"
_ZN7cutlass13device_kernelIN5flash11enable_sm90INS1_16FlashAttnFwdSm90INS1_25CollectiveMainloopFwdSm90ILi2EN4cute5tupleIJNS5_1CILi1EEES8_S8_EEENS6_IJNS7_ILi128EEESA_NS7_ILi192EEEEEELi128ENS_10bfloat16_tEfNS_4arch4Sm90ELb0ELb0ELb1ELb1ELb0ELb0ELb0ELb1ELb1ELb1ELb0ELb0EEENS1_21CollectiveEpilogueFwdINS6_IJSA_SA_SA_EEES9_SD_SF_Li256ELb1ELb1ELb0ELb0EEENS1_36VarlenDynamicPersistentTileSchedulerILi128ELi128ELi256ELi128ELb0ELb1ELb1ELb0ELb1ELb1EEEEEEEEEvNT_6ParamsE:
[----:B------:R-:W-:Y:S01]  /*0000*/  LDC R1, c[0x0][0x37c] ;  /* 0x0000df00ff017b82 */ /* 0x000fe20000000800 */
[----:B------:R-:W-:Y:S05]  /*0010*/  EXIT ;  /* 0x000000000000794d */ /* 0x000fea0003800000 */
.L_x_2:
        /* <DEDUP_REMOVED lines=14> */
.L_x_12:


//--------------------- .text._ZN7cutlass13device_kernelIN5flash11enable_sm90INS1_16FlashAttnFwdSm90INS1_25CollectiveMainloopFwdSm90ILi2EN4cute5tupleIJNS5_1CILi1EEES8_S8_EEENS6_IJNS7_ILi128EEESA_NS7_ILi192EEEEEELi128ENS_10bfloat16_tEfNS_4arch4Sm90ELb0ELb0ELb1ELb1ELb0ELb1ELb0ELb1ELb1ELb1ELb0ELb0EEENS1_21CollectiveEpilogueFwdINS6_IJSA_SA_SA_EEES9_SD_SF_Li256ELb1ELb1ELb0ELb0EEENS1_36VarlenDynamicPersistentTileSchedulerILi128ELi128ELi256ELi128ELb0ELb1ELb1ELb0ELb1ELb1EEEEEEEEEvNT_6ParamsE --------------------------
	.section	.text._ZN7cutlass13device_kernelIN5flash11enable_sm90INS1_16FlashAttnFwdSm90INS1_25CollectiveMainloopFwdSm90ILi2EN4cute5tupleIJNS5_1CILi1EEES8_S8_EEENS6_IJNS7_ILi128EEESA_NS7_ILi192EEEEEELi128ENS_10bfloat16_tEfNS_4arch4Sm90ELb0ELb0ELb1ELb1ELb0ELb1ELb0ELb1ELb1ELb1ELb0ELb0EEENS1_21CollectiveEpilogueFwdINS6_IJSA_SA_SA_EEES9_SD_SF_Li256ELb1ELb1ELb0ELb0EEENS1_36VarlenDynamicPersistentTileSchedulerILi128ELi128ELi256ELi128ELb0ELb1ELb1ELb0ELb1ELb1EEEEEEEEEvNT_6ParamsE,"ax",@progbits
	.align	128
.text._ZN7cutlass13device_kernelIN5flash11enable_sm90INS1_16FlashAttnFwdSm90INS1_25CollectiveMainloopFwdSm90ILi2EN4cute5tupleIJNS5_1CILi1EEES8_S8_EEENS6_IJNS7_ILi128EEESA_NS7_ILi192EEEEEELi128ENS_10bfloat16_tEfNS_4arch4Sm90ELb0ELb0ELb1ELb1ELb0ELb1ELb0ELb1ELb1ELb1ELb0ELb0EEENS1_21CollectiveEpilogueFwdINS6_IJSA_SA_SA_EEES9_SD_SF_Li256ELb1ELb1ELb0ELb0EEENS1_36VarlenDynamicPersistentTileSchedulerILi128ELi128ELi256ELi128ELb0ELb1ELb1ELb0ELb1ELb1EEEEEEEEEvNT_6ParamsE:
        .type           _ZN7cutlass13device_kernelIN5flash11enable_sm90INS1_16FlashAttnFwdSm90INS1_25CollectiveMainloopFwdSm90ILi2EN4cute5tupleIJNS5_1CILi1EEES8_S8_EEENS6_IJNS7_ILi128EEESA_NS7_ILi192EEEEEELi128ENS_10bfloat16_tEfNS_4arch4Sm90ELb0ELb0ELb1ELb1ELb0ELb1ELb0ELb1ELb1ELb1ELb0ELb0EEENS1_21CollectiveEpilogueFwdINS6_IJSA_SA_SA_EEES9_SD_SF_Li256ELb1ELb1ELb0ELb0EEENS1_36VarlenDynamicPersistentTileSchedulerILi128ELi128ELi256ELi128ELb0ELb1ELb1ELb0ELb1ELb1EEEEEEEEEvNT_6ParamsE,@function
        .size           _ZN7cutlass13device_kernelIN5flash11enable_sm90INS1_16FlashAttnFwdSm90INS1_25CollectiveMainloopFwdSm90ILi2EN4cute5tupleIJNS5_1CILi1EEES8_S8_EEENS6_IJNS7_ILi128EEESA_NS7_ILi192EEEEEELi128ENS_10bfloat16_tEfNS_4arch4Sm90ELb0ELb0ELb1ELb1ELb0ELb1ELb0ELb1ELb1ELb1ELb0ELb0EEENS1_21CollectiveEpilogueFwdINS6_IJSA_SA_SA_EEES9_SD_SF_Li256ELb1ELb1ELb0ELb0EEENS1_36VarlenDynamicPersistentTileSchedulerILi128ELi128ELi256ELi128ELb0ELb1ELb1ELb0ELb1ELb1EEEEEEEEEvNT_6ParamsE,(.L_x_13 - _ZN7cutlass13device_kernelIN5flash11enable_sm90INS1_16FlashAttnFwdSm90INS1_25CollectiveMainloopFwdSm90ILi2EN4cute5tupleIJNS5_1CILi1EEES8_S8_EEENS6_IJNS7_ILi128EEESA_NS7_ILi192EEEEEELi128ENS_10bfloat16_tEfNS_4arch4Sm90ELb0ELb0ELb1ELb1ELb0ELb1ELb0ELb1ELb1ELb1ELb0ELb0EEENS1_21CollectiveEpilogueFwdINS6_IJSA_SA_SA_EEES9_SD_SF_Li256ELb1ELb1ELb0ELb0EEENS1_36VarlenDynamicPersistentTileSchedulerILi128ELi128ELi256ELi128ELb0ELb1ELb1ELb0ELb1ELb1EEEEEEEEEvNT_6ParamsE)
        .other          _ZN7cutlass13device_kernelIN5flash11enable_sm90INS1_16FlashAttnFwdSm90INS1_25CollectiveMainloopFwdSm90ILi2EN4cute5tupleIJNS5_1CILi1EEES8_S8_EEENS6_IJNS7_ILi128EEESA_NS7_ILi192EEEEEELi128ENS_10bfloat16_tEfNS_4arch4Sm90ELb0ELb0ELb1ELb1ELb0ELb1ELb0ELb1ELb1ELb1ELb0ELb0EEENS1_21CollectiveEpilogueFwdINS6_IJSA_SA_SA_EEES9_SD_SF_Li256ELb1ELb1ELb0ELb0EEENS1_36VarlenDynamicPersistentTileSchedulerILi128ELi128ELi256ELi128ELb0ELb1ELb1ELb0ELb1ELb1EEEEEEEEEvNT_6ParamsE,@"STO_CUDA_ENTRY STV_DEFAULT"
_ZN7cutlass13device_kernelIN5flash11enable_sm90INS1_16FlashAttnFwdSm90INS1_25CollectiveMainloopFwdSm90ILi2EN4cute5tupleIJNS5_1CILi1EEES8_S8_EEENS6_IJNS7_ILi128EEESA_NS7_ILi192EEEEEELi128ENS_10bfloat16_tEfNS_4arch4Sm90ELb0ELb0ELb1ELb1ELb0ELb1ELb0ELb1ELb1ELb1ELb0ELb0EEENS1_21CollectiveEpilogueFwdINS6_IJSA_SA_SA_EEES9_SD_SF_Li256ELb1ELb1ELb0ELb0EEENS1_36VarlenDynamicPersistentTileSchedulerILi128ELi128ELi256ELi128ELb0ELb1ELb1ELb0ELb1ELb1EEEEEEEEEvNT_6ParamsE:
[----:B------:R-:W-:Y:S01]  /*0000*/  LDC R1, c[0x0][0x37c] ;  /* 0x0000df00ff017b82 */ /* 0x000fe20000000800 */
[----:B------:R-:W-:Y:S05]  /*0010*/  EXIT ;  /* 0x000000000000794d */ /* 0x000fea0003800000 */
.L_x_3:
        /* <DEDUP_REMOVED lines=14> */
.L_x_13:


//--------------------- .text._ZN7cutlass13device_kernelIN5flash11enable_sm90INS1_16FlashAttnFwdSm90INS1_25CollectiveMainloopFwdSm90ILi2EN4cute5tupleIJNS5_1CILi1EEES8_S8_EEENS6_IJNS7_ILi128EEENS7_ILi96EEENS7_ILi192EEEEEELi128ENS_10bfloat16_tEfNS_4arch4Sm90ELb0ELb1ELb1ELb0ELb0ELb0ELb0ELb1ELb1ELb1ELb0ELb0EEENS1_21CollectiveEpilogueFwdINS6_IJSA_SA_SB_EEES9_SE_SG_Li256ELb0ELb1ELb0ELb0EEENS1_30DynamicPersistentTileSchedulerILi256ELi128ELb0ELb1ELb1EEEEEEEEEvNT_6ParamsE --------------------------
	.section	.text._ZN7cutlass13device_kernelIN5flash11enable_sm90INS1_16FlashAttnFwdSm90INS1_25CollectiveMainloopFwdSm90ILi2EN4cute5tupleIJNS5_1CILi1EEES8_S8_EEENS6_IJNS7_ILi128EEENS7_ILi96EEENS7_ILi192EEEEEELi128ENS_10bfloat16_tEfNS_4arch4Sm90ELb0ELb1ELb1ELb0ELb0ELb0ELb0ELb1ELb1ELb1ELb0ELb0EEENS1_21CollectiveEpilogueFwdINS6_IJSA_SA_SB_EEES9_SE_SG_Li256ELb0ELb1ELb0ELb0EEENS1_30DynamicPersistentTileSchedulerILi256ELi128ELb0ELb1ELb1EEEEEEEEEvNT_6ParamsE,"ax",@progbits
	.align	128
.text._ZN7cutlass13device_kernelIN5flash11enable_sm90INS1_16FlashAttnFwdSm90INS1_25CollectiveMainloopFwdSm90ILi2EN4cute5tupleIJNS5_1CILi1EEES8_S8_EEENS6_IJNS7_ILi128EEENS7_ILi96EEENS7_ILi192EEEEEELi128ENS_10bfloat16_tEfNS_4arch4Sm90ELb0ELb1ELb1ELb0ELb0ELb0ELb0ELb1ELb1ELb1ELb0ELb0EEENS1_21CollectiveEpilogueFwdINS6_IJSA_SA_SB_EEES9_SE_SG_Li256ELb0ELb1ELb0ELb0EEENS1_30DynamicPersistentTileSchedulerILi256ELi128ELb0ELb1ELb1EEEEEEEEEvNT_6ParamsE:
        .type           _ZN7cutlass13device_kernelIN5flash11enable_sm90INS1_16FlashAttnFwdSm90INS1_25CollectiveMainloopFwdSm90ILi2EN4cute5tupleIJNS5_1CILi1EEES8_S8_EEENS6_IJNS7_ILi128EEENS7_ILi96EEENS7_ILi192EEEEEELi128ENS_10bfloat16_tEfNS_4arch4Sm90ELb0ELb1ELb1ELb0ELb0ELb0ELb0ELb1ELb1ELb1ELb0ELb0EEENS1_21CollectiveEpilogueFwdINS6_IJSA_SA_SB_EEES9_SE_SG_Li256ELb0ELb1ELb0ELb0EEENS1_30DynamicPersistentTileSchedulerILi256ELi128ELb0ELb1ELb1EEEEEEEEEvNT_6ParamsE,@function
        .size           _ZN7cutlass13device_kernelIN5flash11enable_sm90INS1_16FlashAttnFwdSm90INS1_25CollectiveMainloopFwdSm90ILi2EN4cute5tupleIJNS5_1CILi1EEES8_S8_EEENS6_IJNS7_ILi128EEENS7_ILi96EEENS7_ILi192EEEEEELi128ENS_10bfloat16_tEfNS_4arch4Sm90ELb0ELb1ELb1ELb0ELb0ELb0ELb0ELb1ELb1ELb1ELb0ELb0EEENS1_21CollectiveEpilogueFwdINS6_IJSA_SA_SB_EEES9_SE_SG_Li256ELb0ELb1ELb0ELb0EEENS1_30DynamicPersistentTileSchedulerILi256ELi128ELb0ELb1ELb1EEEEEEEEEvNT_6ParamsE,(.L_x_14 - _ZN7cutlass13device_kernelIN5flash11enable_sm90INS1_16FlashAttnFwdSm90INS1_25CollectiveMainloopFwdSm90ILi2EN4cute5tupleIJNS5_1CILi1EEES8_S8_EEENS6_IJNS7_ILi128EEENS7_ILi96EEENS7_ILi192EEEEEELi128ENS_10bfloat16_tEfNS_4arch4Sm90ELb0ELb1ELb1ELb0ELb0ELb0ELb0ELb1ELb1ELb1ELb0ELb0EEENS1_21CollectiveEpilogueFwdINS6_IJSA_SA_SB_EEES9_SE_SG_Li256ELb0ELb1ELb0ELb0EEENS1_30DynamicPersistentTileSchedulerILi256ELi128ELb0ELb1ELb1EEEEEEEEEvNT_6ParamsE)
        .other          _ZN7cutlass13device_kernelIN5flash11enable_sm90INS1_16FlashAttnFwdSm90INS1_25CollectiveMainloopFwdSm90ILi2EN4cute5tupleIJNS5_1CILi1EEES8_S8_EEENS6_IJNS7_ILi128EEENS7_ILi96EEENS7_ILi192EEEEEELi128ENS_10bfloat16_tEfNS_4arch4Sm90ELb0ELb1ELb1ELb0ELb0ELb0ELb0ELb1ELb1ELb1ELb0ELb0EEENS1_21CollectiveEpilogueFwdINS6_IJSA_SA_SB_EEES9_SE_SG_Li256ELb0ELb1ELb0ELb0EEENS1_30DynamicPersistentTileSchedulerILi256ELi128ELb0ELb1ELb1EEEEEEEEEvNT_6ParamsE,@"STO_CUDA_ENTRY STV_DEFAULT"
_ZN7cutlass13device_kernelIN5flash11enable_sm90INS1_16FlashAttnFwdSm90INS1_25CollectiveMainloopFwdSm90ILi2EN4cute5tupleIJNS5_1CILi1EEES8_S8_EEENS6_IJNS7_ILi128EEENS7_ILi96EEENS7_ILi192EEEEEELi128ENS_10bfloat16_tEfNS_4arch4Sm90ELb0ELb1ELb1ELb0ELb0ELb0ELb0ELb1ELb1ELb1ELb0ELb0EEENS1_21CollectiveEpilogueFwdINS6_IJSA_SA_SB_EEES9_SE_SG_Li256ELb0ELb1ELb0ELb0EEENS1_30DynamicPersistentTileSchedulerILi256ELi128ELb0ELb1ELb1EEEEEEEEEvNT_6ParamsE:
[----:B------:R-:W-:Y:S01]  /*0000*/  LDC R1, c[0x0][0x37c] ;  /* 0x0000df00ff017b82 */ /* 0x000fe20000000800 */
[----:B------:R-:W-:Y:S05]  /*0010*/  EXIT ;  /* 0x000000000000794d */ /* 0x000fea0003800000 */
.L_x_4:
        /* <DEDUP_REMOVED lines=14> */
.L_x_14:


//--------------------- .text._ZN7cutlass13device_kernelIN5flash11enable_sm90INS1_16FlashAttnFwdSm90INS1_25CollectiveMainloopFwdSm90ILi2EN4cute5tupleIJNS5_1CILi1EEES8_S8_EEENS6_IJNS7_ILi128EEENS7_ILi96EEENS7_ILi192EEEEEELi128ENS_10bfloat16_tEfNS_4arch4Sm90ELb0ELb1ELb1ELb1ELb0ELb0ELb0ELb1ELb1ELb1ELb0ELb0EEENS1_21CollectiveEpilogueFwdINS6_IJSA_SA_SB_EEES9_SE_SG_Li256ELb1ELb1ELb0ELb0EEENS1_36VarlenDynamicPersistentTileSchedulerILi128ELi96ELi256ELi128ELb0ELb1ELb1ELb1ELb0ELb1EEEEEEEEEvNT_6ParamsE --------------------------
	.section	.text._ZN7cutlass13device_kernelIN5flash11enable_sm90INS1_16FlashAttnFwdSm90INS1_25CollectiveMainloopFwdSm90ILi2EN4cute5tupleIJNS5_1CILi1EEES8_S8_EEENS6_IJNS7_ILi128EEENS7_ILi96EEENS7_ILi192EEEEEELi128ENS_10bfloat16_tEfNS_4arch4Sm90ELb0ELb1ELb1ELb1ELb0ELb0ELb0ELb1ELb1ELb1ELb0ELb0EEENS1_21CollectiveEpilogueFwdINS6_IJSA_SA_SB_EEES9_SE_SG_Li256ELb1ELb1ELb0ELb0EEENS1_36VarlenDynamicPersistentTileSchedulerILi128ELi96ELi256ELi128ELb0ELb1ELb1ELb1ELb0ELb1EEEEEEEEEvNT_6ParamsE,"ax",@progbits
	.align	128
.text._ZN7cutlass13device_kernelIN5flash11enable_sm90INS1_16FlashAttnFwdSm90INS1_25CollectiveMainloopFwdSm90ILi2EN4cute5tupleIJNS5_1CILi1EEES8_S8_EEENS6_IJNS7_ILi128EEENS7_ILi96EEENS7_ILi192EEEEEELi128ENS_10bfloat16_tEfNS_4arch4Sm90ELb0ELb1ELb1ELb1ELb0ELb0ELb0ELb1ELb1ELb1ELb0ELb0EEENS1_21CollectiveEpilogueFwdINS6_IJSA_SA_SB_EEES9_SE_SG_Li256ELb1ELb1ELb0ELb0EEENS1_36VarlenDynamicPersistentTileSchedulerILi128ELi96ELi256ELi128ELb0ELb1ELb1ELb1ELb0ELb1EEEEEEEEEvNT_6ParamsE:
        .type           _ZN7cutlass13device_kernelIN5flash11enable_sm90INS1_16FlashAttnFwdSm90INS1_25CollectiveMainloopFwdSm90ILi2EN4cute5tupleIJNS5_1CILi1EEES8_S8_EEENS6_IJNS7_ILi128EEENS7_ILi96EEENS7_ILi192EEEEEELi128ENS_10bfloat16_tEfNS_4arch4Sm90ELb0ELb1ELb1ELb1ELb0ELb0ELb0ELb1ELb1ELb1ELb0ELb0EEENS1_21CollectiveEpilogueFwdINS6_IJSA_SA_SB_EEES9_SE_SG_Li256ELb1ELb1ELb0ELb0EEENS1_36VarlenDynamicPersistentTileSchedulerILi128ELi96ELi256ELi128ELb0ELb1ELb1ELb1ELb0ELb1EEEEEEEEEvNT_6ParamsE,@function
        .size           _ZN7cutlass13device_kernelIN5flash11enable_sm90INS1_16FlashAttnFwdSm90INS1_25CollectiveMainloopFwdSm90ILi2EN4cute5tupleIJNS5_1CILi1EEES8_S8_EEENS6_IJNS7_ILi128EEENS7_ILi96EEENS7_ILi192EEEEEELi128ENS_10bfloat16_tEfNS_4arch4Sm90ELb0ELb1ELb1ELb1ELb0ELb0ELb0ELb1ELb1ELb1ELb0ELb0EEENS1_21CollectiveEpilogueFwdINS6_IJSA_SA_SB_EEES9_SE_SG_Li256ELb1ELb1ELb0ELb0EEENS1_36VarlenDynamicPersistentTileSchedulerILi128ELi96ELi256ELi128ELb0ELb1ELb1ELb1ELb0ELb1EEEEEEEEEvNT_6ParamsE,(.L_x_15 - _ZN7cutlass13device_kernelIN5flash11enable_sm90INS1_16FlashAttnFwdSm90INS1_25CollectiveMainloopFwdSm90ILi2EN4cute5tupleIJNS5_1CILi1EEES8_S8_EEENS6_IJNS7_ILi128EEENS7_ILi96EEENS7_ILi192EEEEEELi128ENS_10bfloat16_tEfNS_4arch4Sm90ELb0ELb1ELb1ELb1ELb0ELb0ELb0ELb1ELb1ELb1ELb0ELb0EEENS1_21CollectiveEpilogueFwdINS6_IJSA_SA_SB_EEES9_SE_SG_Li256ELb1ELb1ELb0ELb0EEENS1_36VarlenDynamicPersistentTileSchedulerILi128ELi96ELi256ELi128ELb0ELb1ELb1ELb1ELb0ELb1EEEEEEEEEvNT_6ParamsE)
        .other          _ZN7cutlass13device_kernelIN5flash11enable_sm90INS1_16FlashAttnFwdSm90INS1_25CollectiveMainloopFwdSm90ILi2EN4cute5tupleIJNS5_1CILi1EEES8_S8_EEENS6_IJNS7_ILi128EEENS7_ILi96EEENS7_ILi192EEEEEELi128ENS_10bfloat16_tEfNS_4arch4Sm90ELb0ELb1ELb1ELb1ELb0ELb0ELb0ELb1ELb1ELb1ELb0ELb0EEENS1_21CollectiveEpilogueFwdINS6_IJSA_SA_SB_EEES9_SE_SG_Li256ELb1ELb1ELb0ELb0EEENS1_36VarlenDynamicPersistentTileSchedulerILi128ELi96ELi256ELi128ELb0ELb1ELb1ELb1ELb0ELb1EEEEEEEEEvNT_6ParamsE,@"STO_CUDA_ENTRY STV_DEFAULT"
_ZN7cutlass13device_kernelIN5flash11enable_sm90INS1_16FlashAttnFwdSm90INS1_25CollectiveMainloopFwdSm90ILi2EN4cute5tupleIJNS5_1CILi1EEES8_S8_EEENS6_IJNS7_ILi128EEENS7_ILi96EEENS7_ILi192EEEEEELi128ENS_10bfloat16_tEfNS_4arch4Sm90ELb0ELb1ELb1ELb1ELb0ELb0ELb0ELb1ELb1ELb1ELb0ELb0EEENS1_21CollectiveEpilogueFwdINS6_IJSA_SA_SB_EEES9_SE_SG_Li256ELb1ELb1ELb0ELb0EEENS1_36VarlenDynamicPersistentTileSchedulerILi128ELi96ELi256ELi128ELb0ELb1ELb1ELb1ELb0ELb1EEEEEEEEEvNT_6ParamsE:
[----:B------:R-:W-:Y:S01]  /*0000*/  LDC R1, c[0x0][0x37c] ;  /* 0x0000df00ff017b82 */ /* 0x000fe20000000800 */
[----:B------:R-:W-:Y:S05]  /*0010*/  EXIT ;  /* 0x000000000000794d */ /* 0x000fea0003800000 */
.L_x_5:
        /* <DEDUP_REMOVED lines=14> */
.L_x_15:


//--------------------- .text._ZN7cutlass13device_kernelIN5flash11enable_sm90INS1_16FlashAttnFwdSm90INS1_25CollectiveMainloopFwdSm90ILi2EN4cute5tupleIJNS5_1CILi1EEES8_S8_EEENS6_IJNS7_ILi128EEENS7_ILi96EEENS7_ILi192EEEEEELi128ENS_10bfloat16_tEfNS_4arch4Sm90ELb0ELb1ELb1ELb1ELb0ELb1ELb0ELb1ELb1ELb1ELb0ELb0EEENS1_21CollectiveEpilogueFwdINS6_IJSA_SA_SB_EEES9_SE_SG_Li256ELb1ELb1ELb0ELb0EEENS1_36VarlenDynamicPersistentTileSchedulerILi128ELi96ELi256ELi128ELb0ELb1ELb1ELb1ELb0ELb1EEEEEEEEEvNT_6ParamsE --------------------------
	.section	.text._ZN7cutlass13device_kernelIN5flash11enable_sm90INS1_16FlashAttnFwdSm90INS1_25CollectiveMainloopFwdSm90ILi2EN4cute5tupleIJNS5_1CILi1EEES8_S8_EEENS6_IJNS7_ILi128EEENS7_ILi96EEENS7_ILi192EEEEEELi128ENS_10bfloat16_tEfNS_4arch4Sm90ELb0ELb1ELb1ELb1ELb0ELb1ELb0ELb1ELb1ELb1ELb0ELb0EEENS1_21CollectiveEpilogueFwdINS6_IJSA_SA_SB_EEES9_SE_SG_Li256ELb1ELb1ELb0ELb0EEENS1_36VarlenDynamicPersistentTileSchedulerILi128ELi96ELi256ELi128ELb0ELb1ELb1ELb1ELb0ELb1EEEEEEEEEvNT_6ParamsE,"ax",@progbits
	.align	128
.text._ZN7cutlass13device_kernelIN5flash11enable_sm90INS1_16FlashAttnFwdSm90INS1_25CollectiveMainloopFwdSm90ILi2EN4cute5tupleIJNS5_1CILi1EEES8_S8_EEENS6_IJNS7_ILi128EEENS7_ILi96EEENS7_ILi192EEEEEELi128ENS_10bfloat16_tEfNS_4arch4Sm90ELb0ELb1ELb1ELb1ELb0ELb1ELb0ELb1ELb1ELb1ELb0ELb0EEENS1_21CollectiveEpilogueFwdINS6_IJSA_SA_SB_EEES9_SE_SG_Li256ELb1ELb1ELb0ELb0EEENS1_36VarlenDynamicPersistentTileSchedulerILi128ELi96ELi256ELi128ELb0ELb1ELb1ELb1ELb0ELb1EEEEEEEEEvNT_6ParamsE:
        .type           _ZN7cutlass13device_kernelIN5flash11enable_sm90INS1_16FlashAttnFwdSm90INS1_25CollectiveMainloopFwdSm90ILi2EN4cute5tupleIJNS5_1CILi1EEES8_S8_EEENS6_IJNS7_ILi128EEENS7_ILi96EEENS7_ILi192EEEEEELi128ENS_10bfloat16_tEfNS_4arch4Sm90ELb0ELb1ELb1ELb1ELb0ELb1ELb0ELb1ELb1ELb1ELb0ELb0EEENS1_21CollectiveEpilogueFwdINS6_IJSA_SA_SB_EEES9_SE_SG_Li256ELb1ELb1ELb0ELb0EEENS1_36VarlenDynamicPersistentTileSchedulerILi128ELi96ELi256ELi128ELb0ELb1ELb1ELb1ELb0ELb1EEEEEEEEEvNT_6ParamsE,@function
        .size           _ZN7cutlass13device_kernelIN5flash11enable_sm90INS1_16FlashAttnFwdSm90INS1_25CollectiveMainloopFwdSm90ILi2EN4cute5tupleIJNS5_1CILi1EEES8_S8_EEENS6_IJNS7_ILi128EEENS7_ILi96EEENS7_ILi192EEEEEELi128ENS_10bfloat16_tEfNS_4arch4Sm90ELb0ELb1ELb1ELb1ELb0ELb1ELb0ELb1ELb1ELb1ELb0ELb0EEENS1_21CollectiveEpilogueFwdINS6_IJSA_SA_SB_EEES9_SE_SG_Li256ELb1ELb1ELb0ELb0EEENS1_36VarlenDynamicPersistentTileSchedulerILi128ELi96ELi256ELi128ELb0ELb1ELb1ELb1ELb0ELb1EEEEEEEEEvNT_6ParamsE,(.L_x_16 - _ZN7cutlass13device_kernelIN5flash11enable_sm90INS1_16FlashAttnFwdSm90INS1_25CollectiveMainloopFwdSm90ILi2EN4cute5tupleIJNS5_1CILi1EEES8_S8_EEENS6_IJNS7_ILi128EEENS7_ILi96EEENS7_ILi192EEEEEELi128ENS_10bfloat16_tEfNS_4arch4Sm90ELb0ELb1ELb1ELb1ELb0ELb1ELb0ELb1ELb1ELb1ELb0ELb0EEENS1_21CollectiveEpilogueFwdINS6_IJSA_SA_SB_EEES9_SE_SG_Li256ELb1ELb1ELb0ELb0EEENS1_36VarlenDynamicPersistentTileSchedulerILi128ELi96ELi256ELi128ELb0ELb1ELb1ELb1ELb0ELb1EEEEEEEEEvNT_6ParamsE)
        .other          _ZN7cutlass13device_kernelIN5flash11enable_sm90INS1_16FlashAttnFwdSm90INS1_25CollectiveMainloopFwdSm90ILi2EN4cute5tupleIJNS5_1CILi1EEES8_S8_EEENS6_IJNS7_ILi128EEENS7_ILi96EEENS7_ILi192EEEEEELi128ENS_10bfloat16_tEfNS_4arch4Sm90ELb0ELb1ELb1ELb1ELb0ELb1ELb0ELb1ELb1ELb1ELb0ELb0EEENS1_21CollectiveEpilogueFwdINS6_IJSA_SA_SB_EEES9_SE_SG_Li256ELb1ELb1ELb0ELb0EEENS1_36VarlenDynamicPersistentTileSchedulerILi128ELi96ELi256ELi128ELb0ELb1ELb1ELb1ELb0ELb1EEEEEEEEEvNT_6ParamsE,@"STO_CUDA_ENTRY STV_DEFAULT"
_ZN7cutlass13device_kernelIN5flash11enable_sm90INS1_16FlashAttnFwdSm90INS1_25CollectiveMainloopFwdSm90ILi2EN4cute5tupleIJNS5_1CILi1EEES8_S8_EEENS6_IJNS7_ILi128EEENS7_ILi96EEENS7_ILi192EEEEEELi128ENS_10bfloat16_tEfNS_4arch4Sm90ELb0ELb1ELb1ELb1ELb0ELb1ELb0ELb1ELb1ELb1ELb0ELb0EEENS1_21CollectiveEpilogueFwdINS6_IJSA_SA_SB_EEES9_SE_SG_Li256ELb1ELb1ELb0ELb0EEENS1_36VarlenDynamicPersistentTileSchedulerILi128ELi96ELi256ELi128ELb0ELb1ELb1ELb1ELb0ELb1EEEEEEEEEvNT_6ParamsE:
[----:B------:R-:W-:Y:S01]  /*0000*/  LDC R1, c[0x0][0x37c] ;  /* 0x0000df00ff017b82 */ /* 0x000fe20000000800 */
[----:B------:R-:W-:Y:S05]  /*0010*/  EXIT ;  /* 0x000000000000794d */ /* 0x000fea0003800000 */
.L_x_6:
        /* <DEDUP_REMOVED lines=14> */
.L_x_16:


//--------------------- .text._ZN7cutlass13device_kernelIN5flash11enable_sm90INS1_16FlashAttnFwdSm90INS1_25CollectiveMainloopFwdSm90ILi2EN4cute5tupleIJNS5_1CILi1EEES8_S8_EEENS6_IJNS7_ILi128EEESA_NS7_ILi192EEEEEELi128ENS_10bfloat16_tEfNS_4arch4Sm90ELb1ELb0ELb1ELb0ELb0ELb0ELb0ELb1ELb1ELb1ELb0ELb0EEENS1_21CollectiveEpilogueFwdINS6_IJSA_SA_SA_EEES9_SD_SF_Li256ELb0ELb1ELb0ELb0EEENS1_30DynamicPersistentTileSchedulerILi256ELi128ELb0ELb1ELb1EEEEEEEEEvNT_6ParamsE --------------------------
	.section	.text._ZN7cutlass13device_kernelIN5flash11enable_sm90INS1_16FlashAttnFwdSm90INS1_25CollectiveMainloopFwdSm90ILi2EN4cute5tupleIJNS5_1CILi1EEES8_S8_EEENS6_IJNS7_ILi128EEESA_NS7_ILi192EEEEEELi128ENS_10bfloat16_tEfNS_4arch4Sm90ELb1ELb0ELb1ELb0ELb0ELb0ELb0ELb1ELb1ELb1ELb0ELb0EEENS1_21CollectiveEpilogueFwdINS6_IJSA_SA_SA_EEES9_SD_SF_Li256ELb0ELb1ELb0ELb0EEENS1_30DynamicPersistentTileSchedulerILi256ELi128ELb0ELb1ELb1EEEEEEEEEvNT_6ParamsE,"ax",@progbits
	.align	128
.text._ZN7cutlass13device_kernelIN5flash11enable_sm90INS1_16FlashAttnFwdSm90INS1_25CollectiveMainloopFwdSm90ILi2EN4cute5tupleIJNS5_1CILi1EEES8_S8_EEENS6_IJNS7_ILi128EEESA_NS7_ILi192EEEEEELi128ENS_10bfloat16_tEfNS_4arch4Sm90ELb1ELb0ELb1ELb0ELb0ELb0ELb0ELb1ELb1ELb1ELb0ELb0EEENS1_21CollectiveEpilogueFwdINS6_IJSA_SA_SA_EEES9_SD_SF_Li256ELb0ELb1ELb0ELb0EEENS1_30DynamicPersistentTileSchedulerILi256ELi128ELb0ELb1ELb1EEEEEEEEEvNT_6ParamsE:
        .type           _ZN7cutlass13device_kernelIN5flash11enable_sm90INS1_16FlashAttnFwdSm90INS1_25CollectiveMainloopFwdSm90ILi2EN4cute5tupleIJNS5_1CILi1EEES8_S8_EEENS6_IJNS7_ILi128EEESA_NS7_ILi192EEEEEELi128ENS_10bfloat16_tEfNS_4arch4Sm90ELb1ELb0ELb1ELb0ELb0ELb0ELb0ELb1ELb1ELb1ELb0ELb0EEENS1_21CollectiveEpilogueFwdINS6_IJSA_SA_SA_EEES9_SD_SF_Li256ELb0ELb1ELb0ELb0EEENS1_30DynamicPersistentTileSchedulerILi256ELi128ELb0ELb1ELb1EEEEEEEEEvNT_6ParamsE,@function
        .size           _ZN7cutlass13device_kernelIN5flash11enable_sm90INS1_16FlashAttnFwdSm90INS1_25CollectiveMainloopFwdSm90ILi2EN4cute5tupleIJNS5_1CILi1EEES8_S8_EEENS6_IJNS7_ILi128EEESA_NS7_ILi192EEEEEELi128ENS_10bfloat16_tEfNS_4arch4Sm90ELb1ELb0ELb1ELb0ELb0ELb0ELb0ELb1ELb1ELb1ELb0ELb0EEENS1_21CollectiveEpilogueFwdINS6_IJSA_SA_SA_EEES9_SD_SF_Li256ELb0ELb1ELb0ELb0EEENS1_30DynamicPersistentTileSchedulerILi256ELi128ELb0ELb1ELb1EEEEEEEEEvNT_6ParamsE,(.L_x_17 - _ZN7cutlass13device_kernelIN5flash11enable_sm90INS1_16FlashAttnFwdSm90INS1_25CollectiveMainloopFwdSm90ILi2EN4cute5tupleIJNS5_1CILi1EEES8_S8_EEENS6_IJNS7_ILi128EEESA_NS7_ILi192EEEEEELi128ENS_10bfloat16_tEfNS_4arch4Sm90ELb1ELb0ELb1ELb0ELb0ELb0ELb0ELb1ELb1ELb1ELb0ELb0EEENS1_21CollectiveEpilogueFwdINS6_IJSA_SA_SA_EEES9_SD_SF_Li256ELb0ELb1ELb0ELb0EEENS1_30DynamicPersistentTileSchedulerILi256ELi128ELb0ELb1ELb1EEEEEEEEEvNT_6ParamsE)
        .other          _ZN7cutlass13device_kernelIN5flash11enable_sm90INS1_16FlashAttnFwdSm90INS1_25CollectiveMainloopFwdSm90ILi2EN4cute5tupleIJNS5_1CILi1EEES8_S8_EEENS6_IJNS7_ILi128EEESA_NS7_ILi192EEEEEELi128ENS_10bfloat16_tEfNS_4arch4Sm90ELb1ELb0ELb1ELb0ELb0ELb0ELb0ELb1ELb1ELb1ELb0ELb0EEENS1_21CollectiveEpilogueFwdINS6_IJSA_SA_SA_EEES9_SD_SF_Li256ELb0ELb1ELb0ELb0EEENS1_30DynamicPersistentTileSchedulerILi256ELi128ELb0ELb1ELb1EEEEEEEEEvNT_6ParamsE,@"STO_CUDA_ENTRY STV_DEFAULT"
_ZN7cutlass13device_kernelIN5flash11enable_sm90INS1_16FlashAttnFwdSm90INS1_25CollectiveMainloopFwdSm90ILi2EN4cute5tupleIJNS5_1CILi1EEES8_S8_EEENS6_IJNS7_ILi128EEESA_NS7_ILi192EEEEEELi128ENS_10bfloat16_tEfNS_4arch4Sm90ELb1ELb0ELb1ELb0ELb0ELb0ELb0ELb1ELb1ELb1ELb0ELb0EEENS1_21CollectiveEpilogueFwdINS6_IJSA_SA_SA_EEES9_SD_SF_Li256ELb0ELb1ELb0ELb0EEENS1_30DynamicPersistentTileSchedulerILi256ELi128ELb0ELb1ELb1EEEEEEEEEvNT_6ParamsE:
[----:B------:R-:W-:Y:S01]  /*0000*/  LDC R1, c[0x0][0x37c] ;  /* 0x0000df00ff017b82 */ /* 0x000fe20000000800 */
[----:B------:R-:W-:Y:S05]  /*0010*/  EXIT ;  /* 0x000000000000794d */ /* 0x000fea0003800000 */
.L_x_7:
        /* <DEDUP_REMOVED lines=14> */
.L_x_17:


//--------------------- .text._ZN7cutlass13device_kernelIN5flash11enable_sm90INS1_16FlashAttnFwdSm90INS1_25CollectiveMainloopFwdSm90ILi2EN4cute5tupleIJNS5_1CILi1EEES8_S8_EEENS6_IJNS7_ILi128EEESA_NS7_ILi192EEEEEELi128ENS_10bfloat16_tEfNS_4arch4Sm90ELb1ELb0ELb1ELb1ELb0ELb0ELb0ELb1ELb1ELb1ELb0ELb0EEENS1_21CollectiveEpilogueFwdINS6_IJSA_SA_SA_EEES9_SD_SF_Li256ELb1ELb1ELb0ELb0EEENS1_36VarlenDynamicPersistentTileSchedulerILi128ELi128ELi256ELi128ELb0ELb1ELb1ELb1ELb1ELb1EEEEEEEEEvNT_6ParamsE --------------------------
	.section	.text._ZN7cutlass13device_kernelIN5flash11enable_sm90INS1_16FlashAttnFwdSm90INS1_25CollectiveMainloopFwdSm90ILi2EN4cute5tupleIJNS5_1CILi1EEES8_S8_EEENS6_IJNS7_ILi128EEESA_NS7_ILi192EEEEEELi128ENS_10bfloat16_tEfNS_4arch4Sm90ELb1ELb0ELb1ELb1ELb0ELb0ELb0ELb1ELb1ELb1ELb0ELb0EEENS1_21CollectiveEpilogueFwdINS6_IJSA_SA_SA_EEES9_SD_SF_Li256ELb1ELb1ELb0ELb0EEENS1_36VarlenDynamicPersistentTileSchedulerILi128ELi128ELi256ELi128ELb0ELb1ELb1ELb1ELb1ELb1EEEEEEEEEvNT_6ParamsE,"ax",@progbits
	.align	128
.text._ZN7cutlass13device_kernelIN5flash11enable_sm90INS1_16FlashAttnFwdSm90INS1_25CollectiveMainloopFwdSm90ILi2EN4cute5tupleIJNS5_1CILi1EEES8_S8_EEENS6_IJNS7_ILi128EEESA_NS7_ILi192EEEEEELi128ENS_10bfloat16_tEfNS_4arch4Sm90ELb1ELb0ELb1ELb1ELb0ELb0ELb0ELb1ELb1ELb1ELb0ELb0EEENS1_21CollectiveEpilogueFwdINS6_IJSA_SA_SA_EEES9_SD_SF_Li256ELb1ELb1ELb0ELb0EEENS1_36VarlenDynamicPersistentTileSchedulerILi128ELi128ELi256ELi128ELb0ELb1ELb1ELb1ELb1ELb1EEEEEEEEEvNT_6ParamsE:
        .type           _ZN7cutlass13device_kernelIN5flash11enable_sm90INS1_16FlashAttnFwdSm90INS1_25CollectiveMainloopFwdSm90ILi2EN4cute5tupleIJNS5_1CILi1EEES8_S8_EEENS6_IJNS7_ILi128EEESA_NS7_ILi192EEEEEELi128ENS_10bfloat16_tEfNS_4arch4Sm90ELb1ELb0ELb1ELb1ELb0ELb0ELb0ELb1ELb1ELb1ELb0ELb0EEENS1_21CollectiveEpilogueFwdINS6_IJSA_SA_SA_EEES9_SD_SF_Li256ELb1ELb1ELb0ELb0EEENS1_36VarlenDynamicPersistentTileSchedulerILi128ELi128ELi256ELi128ELb0ELb1ELb1ELb1ELb1ELb1EEEEEEEEEvNT_6ParamsE,@function
        .size           _ZN7cutlass13device_kernelIN5flash11enable_sm90INS1_16FlashAttnFwdSm90INS1_25CollectiveMainloopFwdSm90ILi2EN4cute5tupleIJNS5_1CILi1EEES8_S8_EEENS6_IJNS7_ILi128EEESA_NS7_ILi192EEEEEELi128ENS_10bfloat16_tEfNS_4arch4Sm90ELb1ELb0ELb1ELb1ELb0ELb0ELb0ELb1ELb1ELb1ELb0ELb0EEENS1_21CollectiveEpilogueFwdINS6_IJSA_SA_SA_EEES9_SD_SF_Li256ELb1ELb1ELb0ELb0EEENS1_36VarlenDynamicPersistentTileSchedulerILi128ELi128ELi256ELi128ELb0ELb1ELb1ELb1ELb1ELb1EEEEEEEEEvNT_6ParamsE,(.L_x_18 - _ZN7cutlass13device_kernelIN5flash11enable_sm90INS1_16FlashAttnFwdSm90INS1_25CollectiveMainloopFwdSm90ILi2EN4cute5tupleIJNS5_1CILi1EEES8_S8_EEENS6_IJNS7_ILi128EEESA_NS7_ILi192EEEEEELi128ENS_10bfloat16_tEfNS_4arch4Sm90ELb1ELb0ELb1ELb1ELb0ELb0ELb0ELb1ELb1ELb1ELb0ELb0EEENS1_21CollectiveEpilogueFwdINS6_IJSA_SA_SA_EEES9_SD_SF_Li256ELb1ELb1ELb0ELb0EEENS1_36VarlenDynamicPersistentTileSchedulerILi128ELi128ELi256ELi128ELb0ELb1ELb1ELb1ELb1ELb1EEEEEEEEEvNT_6ParamsE)
        .other          _ZN7cutlass13device_kernelIN5flash11enable_sm90INS1_16FlashAttnFwdSm90INS1_25CollectiveMainloopFwdSm90ILi2EN4cute5tupleIJNS5_1CILi1EEES8_S8_EEENS6_IJNS7_ILi128EEESA_NS7_ILi192EEEEEELi128ENS_10bfloat16_tEfNS_4arch4Sm90ELb1ELb0ELb1ELb1ELb0ELb0ELb0ELb1ELb1ELb1ELb0ELb0EEENS1_21CollectiveEpilogueFwdINS6_IJSA_SA_SA_EEES9_SD_SF_Li256ELb1ELb1ELb0ELb0EEENS1_36VarlenDynamicPersistentTileSchedulerILi128ELi128ELi256ELi128ELb0ELb1ELb1ELb1ELb1ELb1EEEEEEEEEvNT_6ParamsE,@"STO_CUDA_ENTRY STV_DEFAULT"
_ZN7cutlass13device_kernelIN5flash11enable_sm90INS1_16FlashAttnFwdSm90INS1_25CollectiveMainloopFwdSm90ILi2EN4cute5tupleIJNS5_1CILi1EEES8_S8_EEENS6_IJNS7_ILi128EEESA_NS7_ILi192EEEEEELi128ENS_10bfloat16_tEfNS_4arch4Sm90ELb1ELb0ELb1ELb1ELb0ELb0ELb0ELb1ELb1ELb1ELb0ELb0EEENS1_21CollectiveEpilogueFwdINS6_IJSA_SA_SA_EEES9_SD_SF_Li256ELb1ELb1ELb0ELb0EEENS1_36VarlenDynamicPersistentTileSchedulerILi128ELi128ELi256ELi128ELb0ELb1ELb1ELb1ELb1ELb1EEEEEEEEEvNT_6ParamsE:
[----:B------:R-:W-:Y:S01]  /*0000*/  LDC R1, c[0x0][0x37c] ;  /* 0x0000df00ff017b82 */ /* 0x000fe20000000800 */
[----:B------:R-:W-:Y:S05]  /*0010*/  EXIT ;  /* 0x000000000000794d */ /* 0x000fea0003800000 */
.L_x_8:
        /* <DEDUP_REMOVED lines=14> */
.L_x_18:


//--------------------- .text._ZN7cutlass13device_kernelIN5flash11enable_sm90INS1_16FlashAttnFwdSm90INS1_25CollectiveMainloopFwdSm90ILi2EN4cute5tupleIJNS5_1CILi1EEES8_S8_EEENS6_IJNS7_ILi128EEESA_NS7_ILi192EEEEEELi128ENS_10bfloat16_tEfNS_4arch4Sm90ELb1ELb0ELb1ELb1ELb0ELb1ELb0ELb1ELb1ELb1ELb0ELb0EEENS1_21CollectiveEpilogueFwdINS6_IJSA_SA_SA_EEES9_SD_SF_Li256ELb1ELb1ELb0ELb0EEENS1_36VarlenDynamicPersistentTileSchedulerILi128ELi128ELi256ELi128ELb0ELb1ELb1ELb1ELb1ELb1EEEEEEEEEvNT_6ParamsE --------------------------
	.section	.text._ZN7cutlass13device_kernelIN5flash11enable_sm90INS1_16FlashAttnFwdSm90INS1_25CollectiveMainloopFwdSm90ILi2EN4cute5tupleIJNS5_1CILi1EEES8_S8_EEENS6_IJNS7_ILi128EEESA_NS7_ILi192EEEEEELi128ENS_10bfloat16_tEfNS_4arch4Sm90ELb1ELb0ELb1ELb1ELb0ELb1ELb0ELb1ELb1ELb1ELb0ELb0EEENS1_21CollectiveEpilogueFwdINS6_IJSA_SA_SA_EEES9_SD_SF_Li256ELb1ELb1ELb0ELb0EEENS1_36VarlenDynamicPersistentTileSchedulerILi128ELi128ELi256ELi128ELb0ELb1ELb1ELb1ELb1ELb1EEEEEEEEEvNT_6ParamsE,"ax",@progbits
	.align	128
.text._ZN7cutlass13device_kernelIN5flash11enable_sm90INS1_16FlashAttnFwdSm90INS1_25CollectiveMainloopFwdSm90ILi2EN4cute5tupleIJNS5_1CILi1EEES8_S8_EEENS6_IJNS7_ILi128EEESA_NS7_ILi192EEEEEELi128ENS_10bfloat16_tEfNS_4arch4Sm90ELb1ELb0ELb1ELb1ELb0ELb1ELb0ELb1ELb1ELb1ELb0ELb0EEENS1_21CollectiveEpilogueFwdINS6_IJSA_SA_SA_EEES9_SD_SF_Li256ELb1ELb1ELb0ELb0EEENS1_36VarlenDynamicPersistentTileSchedulerILi128ELi128ELi256ELi128ELb0ELb1ELb1ELb1ELb1ELb1EEEEEEEEEvNT_6ParamsE:
        .type           _ZN7cutlass13device_kernelIN5flash11enable_sm90INS1_16FlashAttnFwdSm90INS1_25CollectiveMainloopFwdSm90ILi2EN4cute5tupleIJNS5_1CILi1EEES8_S8_EEENS6_IJNS7_ILi128EEESA_NS7_ILi192EEEEEELi128ENS_10bfloat16_tEfNS_4arch4Sm90ELb1ELb0ELb1ELb1ELb0ELb1ELb0ELb1ELb1ELb1ELb0ELb0EEENS1_21CollectiveEpilogueFwdINS6_IJSA_SA_SA_EEES9_SD_SF_Li256ELb1ELb1ELb0ELb0EEENS1_36VarlenDynamicPersistentTileSchedulerILi128ELi128ELi256ELi128ELb0ELb1ELb1ELb1ELb1ELb1EEEEEEEEEvNT_6ParamsE,@function
        .size           _ZN7cutlass13device_kernelIN5flash11enable_sm90INS1_16FlashAttnFwdSm90INS1_25CollectiveMainloopFwdSm90ILi2EN4cute5tupleIJNS5_1CILi1EEES8_S8_EEENS6_IJNS7_ILi128EEESA_NS7_ILi192EEEEEELi128ENS_10bfloat16_tEfNS_4arch4Sm90ELb1ELb0ELb1ELb1ELb0ELb1ELb0ELb1ELb1ELb1ELb0ELb0EEENS1_21CollectiveEpilogueFwdINS6_IJSA_SA_SA_EEES9_SD_SF_Li256ELb1ELb1ELb0ELb0EEENS1_36VarlenDynamicPersistentTileSchedulerILi128ELi128ELi256ELi128ELb0ELb1ELb1ELb1ELb1ELb1EEEEEEEEEvNT_6ParamsE,(.L_x_19 - _ZN7cutlass13device_kernelIN5flash11enable_sm90INS1_16FlashAttnFwdSm90INS1_25CollectiveMainloopFwdSm90ILi2EN4cute5tupleIJNS5_1CILi1EEES8_S8_EEENS6_IJNS7_ILi128EEESA_NS7_ILi192EEEEEELi128ENS_10bfloat16_tEfNS_4arch4Sm90ELb1ELb0ELb1ELb1ELb0ELb1ELb0ELb1ELb1ELb1ELb0ELb0EEENS1_21CollectiveEpilogueFwdINS6_IJSA_SA_SA_EEES9_SD_SF_Li256ELb1ELb1ELb0ELb0EEENS1_36VarlenDynamicPersistentTileSchedulerILi128ELi128ELi256ELi128ELb0ELb1ELb1ELb1ELb1ELb1EEEEEEEEEvNT_6ParamsE)
        .other          _ZN7cutlass13device_kernelIN5flash11enable_sm90INS1_16FlashAttnFwdSm90INS1_25CollectiveMainloopFwdSm90ILi2EN4cute5tupleIJNS5_1CILi1EEES8_S8_EEENS6_IJNS7_ILi128EEESA_NS7_ILi192EEEEEELi128ENS_10bfloat16_tEfNS_4arch4Sm90ELb1ELb0ELb1ELb1ELb0ELb1ELb0ELb1ELb1ELb1ELb0ELb0EEENS1_21CollectiveEpilogueFwdINS6_IJSA_SA_SA_EEES9_SD_SF_Li256ELb1ELb1ELb0ELb0EEENS1_36VarlenDynamicPersistentTileSchedulerILi128ELi128ELi256ELi128ELb0ELb1ELb1ELb1ELb1ELb1EEEEEEEEEvNT_6ParamsE,@"STO_CUDA_ENTRY STV_DEFAULT"
_ZN7cutlass13device_kernelIN5flash11enable_sm90INS1_16FlashAttnFwdSm90INS1_25CollectiveMainloopFwdSm90ILi2EN4cute5tupleIJNS5_1CILi1EEES8_S8_EEENS6_IJNS7_ILi128EEESA_NS7_ILi192EEEEEELi128ENS_10bfloat16_tEfNS_4arch4Sm90ELb1ELb0ELb1ELb1ELb0ELb1ELb0ELb1ELb1ELb1ELb0ELb0EEENS1_21CollectiveEpilogueFwdINS6_IJSA_SA_SA_EEES9_SD_SF_Li256ELb1ELb1ELb0ELb0EEENS1_36VarlenDynamicPersistentTileSchedulerILi128ELi128ELi256ELi128ELb0ELb1ELb1ELb1ELb1ELb1EEEEEEEEEvNT_6ParamsE:
[----:B------:R-:W-:Y:S01]  /*0000*/  LDC R1, c[0x0][0x37c] ;  /* 0x0000df00ff017b82 */ /* 0x000fe20000000800 */
[----:B------:R-:W-:Y:S05]  /*0010*/  EXIT ;  /* 0x000000000000794d */ /* 0x000fea0003800000 */
.L_x_9:
        /* <DEDUP_REMOVED lines=14> */
.L_x_19:


//--------------------- .nv.shared.reserved.0     --------------------------
	.section	.nv.shared.reserved.0,"aw",@nobits
	.weak		__nv_reservedSMEM_offset_0_alias
	.size		__nv_reservedSMEM_offset_0_alias, 0, 64
	.other		__nv_reservedSMEM_offset_0_alias,@"STO_CUDA_RESERVED_SHARED STV_DEFAULT"
__nv_reservedSMEM_offset_0_alias:
	.zero		0
	.zero		64


//--------------------- .nv.global                --------------------------
	.section	.nv.global,"aw",@nobits
.nv.global:
	.type		_ZN86_INTERNAL_be7df9be_50_flash_fwd_hdim192_128_bf16_softcap_packgqa_sm90_cu_f3e6f9ee_30654cute1_E,@object
	.size		_ZN86_INTERNAL_be7df9be_50_flash_fwd_hdim192_128_bf16_softcap_packgqa_sm90_cu_f3e6f9ee_30654cute1_E,(_ZN86_INTERNAL_be7df9be_50_flash_fwd_hdim192_128_bf16_softcap_packgqa_sm90_cu_f3e6f9ee_30654cuda3std3__45__cpo6cbeginE - _ZN86_INTERNAL_be7df9be_50_flash_fwd_hdim192_128_bf16_softcap_packgqa_sm90_cu_f3e6f9ee_30654cute1_E)
_ZN86_INTERNAL_be7df9be_50_flash_fwd_hdim192_128_bf16_softcap_packgqa_sm90_cu_f3e6f9ee_30654cute1_E:
	.zero		1
	.type		_ZN86_INTERNAL_be7df9be_50_flash_fwd_hdim192_128_bf16_softcap_packgqa_sm90_cu_f3e6f9ee_30654cuda3std3__45__cpo6cbeginE,@object
	.size		_ZN86_INTERNAL_be7df9be_50_flash_fwd_hdim192_128_bf16_softcap_packgqa_sm90_cu_f3e6f9ee_30654cuda3std3__45__cpo6cbeginE,(_ZN86_INTERNAL_be7df9be_50_flash_fwd_hdim192_128_bf16_softcap_packgqa_sm90_cu_f3e6f9ee_30654cuda3std3__48in_placeE - _ZN86_INTERNAL_be7df9be_50_flash_fwd_hdim192_128_bf16_softcap_packgqa_sm90_cu_f3e6f9ee_30654cuda3std3__45__cpo6cbeginE)
_ZN86_INTERNAL_be7df9be_50_flash_fwd_hdim192_128_bf16_softcap_packgqa_sm90_cu_f3e6f9ee_30654cuda3std3__45__cpo6cbeginE:
	.zero		1
	.type		_ZN86_INTERNAL_be7df9be_50_flash_fwd_hdim192_128_bf16_softcap_packgqa_sm90_cu_f3e6f9ee_30654cuda3std3__48in_placeE,@object
	.size		_ZN86_INTERNAL_be7df9be_50_flash_fwd_hdim192_128_bf16_softcap_packgqa_sm90_cu_f3e6f9ee_30654cuda3std3__48in_placeE,(_ZN86_INTERNAL_be7df9be_50_flash_fwd_hdim192_128_bf16_softcap_packgqa_sm90_cu_f3e6f9ee_30654cuda3std6ranges3__45__cpo9iter_moveE - _ZN86_INTERNAL_be7df9be_50_flash_fwd_hdim192_128_bf16_softcap_packgqa_sm90_cu_f3e6f9ee_30654cuda3std3__48in_placeE)
_ZN86_INTERNAL_be7df9be_50_flash_fwd_hdim192_128_bf16_softcap_packgqa_sm90_cu_f3e6f9ee_30654cuda3std3__48in_placeE:
	.zero		1
	.type		_ZN86_INTERNAL_be7df9be_50_flash_fwd_hdim192_128_bf16_softcap_packgqa_sm90_cu_f3e6f9ee_30654cuda3std6ranges3__45__cpo9iter_moveE,@object
	.size		_ZN86_INTERNAL_be7df9be_50_flash_fwd_hdim192_128_bf16_softcap_packgqa_sm90_cu_f3e6f9ee_30654cuda3std6ranges3__45__cpo9iter_moveE,(_ZN86_INTERNAL_be7df9be_50_flash_fwd_hdim192_128_bf16_softcap_packgqa_sm90_cu_f3e6f9ee_30654cuda3std3__45__cpo5beginE - _ZN86_INTERNAL_be7df9be_50_flash_fwd_hdim192_128_bf16_softcap_packgqa_sm90_cu_f3e6f9ee_30654cuda3std6ranges3__45__cpo9iter_moveE)
_ZN86_INTERNAL_be7df9be_50_flash_fwd_hdim192_128_bf16_softcap_packgqa_sm90_cu_f3e6f9ee_30654cuda3std6ranges3__45__cpo9iter_moveE:
	.zero		1
	.type		_ZN86_INTERNAL_be7df9be_50_flash_fwd_hdim192_128_bf16_softcap_packgqa_sm90_cu_f3e6f9ee_30654cuda3std3__45__cpo5beginE,@object
	.size		_ZN86_INTERNAL_be7df9be_50_flash_fwd_hdim192_128_bf16_softcap_packgqa_sm90_cu_f3e6f9ee_30654cuda3std3__45__cpo5beginE,(_ZN86_INTERNAL_be7df9be_50_flash_fwd_hdim192_128_bf16_softcap_packgqa_sm90_cu_f3e6f9ee_30654cuda3std3__488_GLOBAL__N__be7df9be_50_flash_fwd_hdim192_128_bf16_softcap_packgqa_sm90_cu_f3e6f9ee_30656ignoreE - _ZN86_INTERNAL_be7df9be_50_flash_fwd_hdim192_128_bf16_softcap_packgqa_sm90_cu_f3e6f9ee_30654cuda3std3__45__cpo5beginE)
_ZN86_INTERNAL_be7df9be_50_flash_fwd_hdim192_128_bf16_softcap_packgqa_sm90_cu_f3e6f9ee_30654cuda3std3__45__cpo5beginE:
	.zero		1
	.type		_ZN86_INTERNAL_be7df9be_50_flash_fwd_hdim192_128_bf16_softcap_packgqa_sm90_cu_f3e6f9ee_30654cuda3std3__488_GLOBAL__N__be7df9be_50_flash_fwd_hdim192_128_bf16_softcap_packgqa_sm90_cu_f3e6f9ee_30656ignoreE,@object
	.size		_ZN86_INTERNAL_be7df9be_50_flash_fwd_hdim192_128_bf16_softcap_packgqa_sm90_cu_f3e6f9ee_30654cuda3std3__488_GLOBAL__N__be7df9be_50_flash_fwd_hdim192_128_bf16_softcap_packgqa_sm90_cu_f3e6f9ee_30656ignoreE,(_ZN86_INTERNAL_be7df9be_50_flash_fwd_hdim192_128_bf16_softcap_packgqa_sm90_cu_f3e6f9ee_30654cute7productE - _ZN86_INTERNAL_be7df9be_50_flash_fwd_hdim192_128_bf16_softcap_packgqa_sm90_cu_f3e6f9ee_30654cuda3std3__488_GLOBAL__N__be7df9be_50_flash_fwd_hdim192_128_bf16_softcap_packgqa_sm90_cu_f3e6f9ee_30656ignoreE)
_ZN86_INTERNAL_be7df9be_50_flash_fwd_hdim192_128_bf16_softcap_packgqa_sm90_cu_f3e6f9ee_30654cuda3std3__488_GLOBAL__N__be7df9be_50_flash_fwd_hdim192_128_bf16_softcap_packgqa_sm90_cu_f3e6f9ee_30656ignoreE:
	.zero		1
	.type		_ZN86_INTERNAL_be7df9be_50_flash_fwd_hdim192_128_bf16_softcap_packgqa_sm90_cu_f3e6f9ee_30654cute7productE,@object
	.size		_ZN86_INTERNAL_be7df9be_50_flash_fwd_hdim192_128_bf16_softcap_packgqa_sm90_cu_f3e6f9ee_30654cute7productE,(_ZN86_INTERNAL_be7df9be_50_flash_fwd_hdim192_128_bf16_softcap_packgqa_sm90_cu_f3e6f9ee_30654cuda3std3__45__cpo3endE - _ZN86_INTERNAL_be7df9be_50_flash_fwd_hdim192_128_bf16_softcap_packgqa_sm90_cu_f3e6f9ee_30654cute7productE)
_ZN86_INTERNAL_be7df9be_50_flash_fwd_hdim192_128_bf16_softcap_packgqa_sm90_cu_f3e6f9ee_30654cute7productE:
	.zero		1
	.type		_ZN86_INTERNAL_be7df9be_50_flash_fwd_hdim192_128_bf16_softcap_packgqa_sm90_cu_f3e6f9ee_30654cuda3std3__45__cpo3endE,@object
	.size		_ZN86_INTERNAL_be7df9be_50_flash_fwd_hdim192_128_bf16_softcap_packgqa_sm90_cu_f3e6f9ee_30654cuda3std3__45__cpo3endE,(_ZN86_INTERNAL_be7df9be_50_flash_fwd_hdim192_128_bf16_softcap_packgqa_sm90_cu_f3e6f9ee_30654cuda3std3__419piecewise_constructE - _ZN86_INTERNAL_be7df9be_50_flash_fwd_hdim192_128_bf16_softcap_packgqa_sm90_cu_f3e6f9ee_30654cuda3std3__45__cpo3endE)
_ZN86_INTERNAL_be7df9be_50_flash_fwd_hdim192_128_bf16_softcap_packgqa_sm90_cu_f3e6f9ee_30654cuda3std3__45__cpo3endE:
	.zero		1
	.type		_ZN86_INTERNAL_be7df9be_50_flash_fwd_hdim192_128_bf16_softcap_packgqa_sm90_cu_f3e6f9ee_30654cuda3std3__419piecewise_constructE,@object
	.size		_ZN86_INTERNAL_be7df9be_50_flash_fwd_hdim192_128_bf16_softcap_packgqa_sm90_cu_f3e6f9ee_30654cuda3std3__419piecewise_constructE,(_ZN86_INTERNAL_be7df9be_50_flash_fwd_hdim192_128_bf16_softcap_packgqa_sm90_cu_f3e6f9ee_30654cuda3std3__45__cpo4cendE - _ZN86_INTERNAL_be7df9be_50_flash_fwd_hdim192_128_bf16_softcap_packgqa_sm90_cu_f3e6f9ee_30654cuda3std3__419piecewise_constructE)
_ZN86_INTERNAL_be7df9be_50_flash_fwd_hdim192_128_bf16_softcap_packgqa_sm90_cu_f3e6f9ee_30654cuda3std3__419piecewise_constructE:
	.zero		1
	.type		_ZN86_INTERNAL_be7df9be_50_flash_fwd_hdim192_128_bf16_softcap_packgqa_sm90_cu_f3e6f9ee_30654cuda3std3__45__cpo4cendE,@object
	.size		_ZN86_INTERNAL_be7df9be_50_flash_fwd_hdim192_128_bf16_softcap_packgqa_sm90_cu_f3e6f9ee_30654cuda3std3__45__cpo4cendE,(_ZN86_INTERNAL_be7df9be_50_flash_fwd_hdim192_128_bf16_softcap_packgqa_sm90_cu_f3e6f9ee_30654cuda3std6ranges3__45__cpo4swapE - _ZN86_INTERNAL_be7df9be_50_flash_fwd_hdim192_128_bf16_softcap_packgqa_sm90_cu_f3e6f9ee_30654cuda3std3__45__cpo4cendE)
_ZN86_INTERNAL_be7df9be_50_flash_fwd_hdim192_128_bf16_softcap_packgqa_sm90_cu_f3e6f9ee_30654cuda3std3__45__cpo4cendE:
	.zero		1
	.type		_ZN86_INTERNAL_be7df9be_50_flash_fwd_hdim192_128_bf16_softcap_packgqa_sm90_cu_f3e6f9ee_30654cuda3std6ranges3__45__cpo4swapE,@object
	.size		_ZN86_INTERNAL_be7df9be_50_flash_fwd_hdim192_128_bf16_softcap_packgqa_sm90_cu_f3e6f9ee_30654cuda3std6ranges3__45__cpo4swapE,(.L_7 - _ZN86_INTERNAL_be7df9be_50_flash_fwd_hdim192_128_bf16_softcap_packgqa_sm90_cu_f3e6f9ee_30654cuda3std6ranges3__45__cpo4swapE)
_ZN86_INTERNAL_be7df9be_50_flash_fwd_hdim192_128_bf16_softcap_packgqa_sm90_cu_f3e6f9ee_30654cuda3std6ranges3__45__cpo4swapE:
	.zero		1
.L_7:


//--------------------- .nv.constant0._ZN7cutlass13device_kernelIN5flash11enable_sm90INS1_16FlashAttnFwdSm90INS1_25CollectiveMainloopFwdSm90ILi2EN4cute5tupleIJNS5_1CILi1EEES8_S8_EEENS6_IJNS7_ILi128EEESA_NS7_ILi192EEEEEELi128ENS_10bfloat16_tEfNS_4arch4Sm90ELb0ELb0ELb1ELb0ELb0ELb0ELb0ELb1ELb1ELb1ELb0ELb0EEENS1_21CollectiveEpilogueFwdINS6_IJSA_SA_SA_EEES9_SD_SF_Li256ELb0ELb1ELb0ELb0EEENS1_29StaticPersistentTileSchedulerILb0EEEEEEEEEvNT_6ParamsE --------------------------
	.section	.nv.constant0._ZN7cutlass13device_kernelIN5flash11enable_sm90INS1_16FlashAttnFwdSm90INS1_25CollectiveMainloopFwdSm90ILi2EN4cute5tupleIJNS5_1CILi1EEES8_S8_EEENS6_IJNS7_ILi128EEESA_NS7_ILi192EEEEEELi128ENS_10bfloat16_tEfNS_4arch4Sm90ELb0ELb0ELb1ELb0ELb0ELb0ELb0ELb1ELb1ELb1ELb0ELb0EEENS1_21CollectiveEpilogueFwdINS6_IJSA_SA_SA_EEES9_SD_SF_Li256ELb0ELb1ELb0ELb0EEENS1_29StaticPersistentTileSchedulerILb0EEEEEEEEEvNT_6ParamsE,"a",@progbits
	.sectionflags	@""
	.align	4
.nv.constant0._ZN7cutlass13device_kernelIN5flash11enable_sm90INS1_16FlashAttnFwdSm90INS1_25CollectiveMainloopFwdSm90ILi2EN4cute5tupleIJNS5_1CILi1EEES8_S8_EEENS6_IJNS7_ILi128EEESA_NS7_ILi192EEEEEELi128ENS_10bfloat16_tEfNS_4arch4Sm90ELb0ELb0ELb1ELb0ELb0ELb0ELb0ELb1ELb1ELb1ELb0ELb0EEENS1_21CollectiveEpilogueFwdINS6_IJSA_SA_SA_EEES9_SD_SF_Li256ELb0ELb1ELb0ELb0EEENS1_29StaticPersistentTileSchedulerILb0EEEEEEEEEvNT_6ParamsE:
	.zero		3456


//--------------------- .nv.constant0._ZN7cutlass13device_kernelIN5flash11enable_sm90INS1_16FlashAttnFwdSm90INS1_25CollectiveMainloopFwdSm90ILi2EN4cute5tupleIJNS5_1CILi2EEENS7_ILi1EEES9_EEENS6_IJNS7_ILi128EEESB_NS7_ILi192EEEEEELi128ENS_10bfloat16_tEfNS_4arch4Sm90ELb0ELb0ELb1ELb0ELb0ELb0ELb0ELb1ELb1ELb1ELb0ELb0EEENS1_21CollectiveEpilogueFwdINS6_IJSB_SB_SB_EEESA_SE_SG_Li256ELb0ELb1ELb0ELb0EEENS1_29StaticPersistentTileSchedulerILb0EEEEEEEEEvNT_6ParamsE --------------------------
	.section	.nv.constant0._ZN7cutlass13device_kernelIN5flash11enable_sm90INS1_16FlashAttnFwdSm90INS1_25CollectiveMainloopFwdSm90ILi2EN4cute5tupleIJNS5_1CILi2EEENS7_ILi1EEES9_EEENS6_IJNS7_ILi128EEESB_NS7_ILi192EEEEEELi128ENS_10bfloat16_tEfNS_4arch4Sm90ELb0ELb0ELb1ELb0ELb0ELb0ELb0ELb1ELb1ELb1ELb0ELb0EEENS1_21CollectiveEpilogueFwdINS6_IJSB_SB_SB_EEESA_SE_SG_Li256ELb0ELb1ELb0ELb0EEENS1_29StaticPersistentTileSchedulerILb0EEEEEEEEEvNT_6ParamsE,"a",@progbits
	.sectionflags	@""
	.align	4
.nv.constant0._ZN7cutlass13device_kernelIN5flash11enable_sm90INS1_16FlashAttnFwdSm90INS1_25CollectiveMainloopFwdSm90ILi2EN4cute5tupleIJNS5_1CILi2EEENS7_ILi1EEES9_EEENS6_IJNS7_ILi128EEESB_NS7_ILi192EEEEEELi128ENS_10bfloat16_tEfNS_4arch4Sm90ELb0ELb0ELb1ELb0ELb0ELb0ELb0ELb1ELb1ELb1ELb0ELb0EEENS1_21CollectiveEpilogueFwdINS6_IJSB_SB_SB_EEESA_SE_SG_Li256ELb0ELb1ELb0ELb0EEENS1_29StaticPersistentTileSchedulerILb0EEEEEEEEEvNT_6ParamsE:
	.zero		3456


//--------------------- .nv.constant0._ZN7cutlass13device_kernelIN5flash11enable_sm90INS1_16FlashAttnFwdSm90INS1_25CollectiveMainloopFwdSm90ILi2EN4cute5tupleIJNS5_1CILi1EEES8_S8_EEENS6_IJNS7_ILi128EEESA_NS7_ILi192EEEEEELi128ENS_10bfloat16_tEfNS_4arch4Sm90ELb0ELb0ELb1ELb1ELb0ELb0ELb0ELb1ELb1ELb1ELb0ELb0EEENS1_21CollectiveEpilogueFwdINS6_IJSA_SA_SA_EEES9_SD_SF_Li256ELb1ELb1ELb0ELb0EEENS1_36VarlenDynamicPersistentTileSchedulerILi128ELi128ELi256ELi128ELb0ELb1ELb1ELb0ELb1ELb1EEEEEEEEEvNT_6ParamsE --------------------------
	.section	.nv.constant0._ZN7cutlass13device_kernelIN5flash11enable_sm90INS1_16FlashAttnFwdSm90INS1_25CollectiveMainloopFwdSm90ILi2EN4cute5tupleIJNS5_1CILi1EEES8_S8_EEENS6_IJNS7_ILi128EEESA_NS7_ILi192EEEEEELi128ENS_10bfloat16_tEfNS_4arch4Sm90ELb0ELb0ELb1ELb1ELb0ELb0ELb0ELb1ELb1ELb1ELb0ELb0EEENS1_21CollectiveEpilogueFwdINS6_IJSA_SA_SA_EEES9_SD_SF_Li256ELb1ELb1ELb0ELb0EEENS1_36VarlenDynamicPersistentTileSchedulerILi128ELi128ELi256ELi128ELb0ELb1ELb1ELb0ELb1ELb1EEEEEEEEEvNT_6ParamsE,"a",@progbits
	.sectionflags	@""
	.align	4
.nv.constant0._ZN7cutlass13device_kernelIN5flash11enable_sm90INS1_16FlashAttnFwdSm90INS1_25CollectiveMainloopFwdSm90ILi2EN4cute5tupleIJNS5_1CILi1EEES8_S8_EEENS6_IJNS7_ILi128EEESA_NS7_ILi192EEEEEELi128ENS_10bfloat16_tEfNS_4arch4Sm90ELb0ELb0ELb1ELb1ELb0ELb0ELb0ELb1ELb1ELb1ELb0ELb0EEENS1_21CollectiveEpilogueFwdINS6_IJSA_SA_SA_EEES9_SD_SF_Li256ELb1ELb1ELb0ELb0EEENS1_36VarlenDynamicPersistentTileSchedulerILi128ELi128ELi256ELi128ELb0ELb1ELb1ELb0ELb1ELb1EEEEEEEEEvNT_6ParamsE:
	.zero		3584


//--------------------- .nv.constant0._ZN7cutlass13device_kernelIN5flash11enable_sm90INS1_16FlashAttnFwdSm90INS1_25CollectiveMainloopFwdSm90ILi2EN4cute5tupleIJNS5_1CILi1EEES8_S8_EEENS6_IJNS7_ILi128EEESA_NS7_ILi192EEEEEELi128ENS_10bfloat16_tEfNS_4arch4Sm90ELb0ELb0ELb1ELb1ELb0ELb1ELb0ELb1ELb1ELb1ELb0ELb0EEENS1_21CollectiveEpilogueFwdINS6_IJSA_SA_SA_EEES9_SD_SF_Li256ELb1ELb1ELb0ELb0EEENS1_36VarlenDynamicPersistentTileSchedulerILi128ELi128ELi256ELi128ELb0ELb1ELb1ELb0ELb1ELb1EEEEEEEEEvNT_6ParamsE --------------------------
	.section	.nv.constant0._ZN7cutlass13device_kernelIN5flash11enable_sm90INS1_16FlashAttnFwdSm90INS1_25CollectiveMainloopFwdSm90ILi2EN4cute5tupleIJNS5_1CILi1EEES8_S8_EEENS6_IJNS7_ILi128EEESA_NS7_ILi192EEEEEELi128ENS_10bfloat16_tEfNS_4arch4Sm90ELb0ELb0ELb1ELb1ELb0ELb1ELb0ELb1ELb1ELb1ELb0ELb0EEENS1_21CollectiveEpilogueFwdINS6_IJSA_SA_SA_EEES9_SD_SF_Li256ELb1ELb1ELb0ELb0EEENS1_36VarlenDynamicPersistentTileSchedulerILi128ELi128ELi256ELi128ELb0ELb1ELb1ELb0ELb1ELb1EEEEEEEEEvNT_6ParamsE,"a",@progbits
	.sectionflags	@""
	.align	4
.nv.constant0._ZN7cutlass13device_kernelIN5flash11enable_sm90INS1_16FlashAttnFwdSm90INS1_25CollectiveMainloopFwdSm90ILi2EN4cute5tupleIJNS5_1CILi1EEES8_S8_EEENS6_IJNS7_ILi128EEESA_NS7_ILi192EEEEEELi128ENS_10bfloat16_tEfNS_4arch4Sm90ELb0ELb0ELb1ELb1ELb0ELb1ELb0ELb1ELb1ELb1ELb0ELb0EEENS1_21CollectiveEpilogueFwdINS6_IJSA_SA_SA_EEES9_SD_SF_Li256ELb1ELb1ELb0ELb0EEENS1_36VarlenDynamicPersistentTileSchedulerILi128ELi128ELi256ELi128ELb0ELb1ELb1ELb0ELb1ELb1EEEEEEEEEvNT_6ParamsE:
	.zero		3584


//--------------------- .nv.constant0._ZN7cutlass13device_kernelIN5flash11enable_sm90INS1_16FlashAttnFwdSm90INS1_25CollectiveMainloopFwdSm90ILi2EN4cute5tupleIJNS5_1CILi1EEES8_S8_EEENS6_IJNS7_ILi128EEENS7_ILi96EEENS7_ILi192EEEEEELi128ENS_10bfloat16_tEfNS_4arch4Sm90ELb0ELb1ELb1ELb0ELb0ELb0ELb0ELb1ELb1ELb1ELb0ELb0EEENS1_21CollectiveEpilogueFwdINS6_IJSA_SA_SB_EEES9_SE_SG_Li256ELb0ELb1ELb0ELb0EEENS1_30DynamicPersistentTileSchedulerILi256ELi128ELb0ELb1ELb1EEEEEEEEEvNT_6ParamsE --------------------------
	.section	.nv.constant0._ZN7cutlass13device_kernelIN5flash11enable_sm90INS1_16FlashAttnFwdSm90INS1_25CollectiveMainloopFwdSm90ILi2EN4cute5tupleIJNS5_1CILi1EEES8_S8_EEENS6_IJNS7_ILi128EEENS7_ILi96EEENS7_ILi192EEEEEELi128ENS_10bfloat16_tEfNS_4arch4Sm90ELb0ELb1ELb1ELb0ELb0ELb0ELb0ELb1ELb1ELb1ELb0ELb0EEENS1_21CollectiveEpilogueFwdINS6_IJSA_SA_SB_EEES9_SE_SG_Li256ELb0ELb1ELb0ELb0EEENS1_30DynamicPersistentTileSchedulerILi256ELi128ELb0ELb1ELb1EEEEEEEEEvNT_6ParamsE,"a",@progbits
	.sectionflags	@""
	.align	4
.nv.constant0._ZN7cutlass13device_kernelIN5flash11enable_sm90INS1_16FlashAttnFwdSm90INS1_25CollectiveMainloopFwdSm90ILi2EN4cute5tupleIJNS5_1CILi1EEES8_S8_EEENS6_IJNS7_ILi128EEENS7_ILi96EEENS7_ILi192EEEEEELi128ENS_10bfloat16_tEfNS_4arch4Sm90ELb0ELb1ELb1ELb0ELb0ELb0ELb0ELb1ELb1ELb1ELb0ELb0EEENS1_21CollectiveEpilogueFwdINS6_IJSA_SA_SB_EEES9_SE_SG_Li256ELb0ELb1ELb0ELb0EEENS1_30DynamicPersistentTileSchedulerILi256ELi128ELb0ELb1ELb1EEEEEEEEEvNT_6ParamsE:
	.zero		3584


//--------------------- .nv.constant0._ZN7cutlass13device_kernelIN5flash11enable_sm90INS1_16FlashAttnFwdSm90INS1_25CollectiveMainloopFwdSm90ILi2EN4cute5tupleIJNS5_1CILi1EEES8_S8_EEENS6_IJNS7_ILi128EEENS7_ILi96EEENS7_ILi192EEEEEELi128ENS_10bfloat16_tEfNS_4arch4Sm90ELb0ELb1ELb1ELb1ELb0ELb0ELb0ELb1ELb1ELb1ELb0ELb0EEENS1_21CollectiveEpilogueFwdINS6_IJSA_SA_SB_EEES9_SE_SG_Li256ELb1ELb1ELb0ELb0EEENS1_36VarlenDynamicPersistentTileSchedulerILi128ELi96ELi256ELi128ELb0ELb1ELb1ELb1ELb0ELb1EEEEEEEEEvNT_6ParamsE --------------------------
	.section	.nv.constant0._ZN7cutlass13device_kernelIN5flash11enable_sm90INS1_16FlashAttnFwdSm90INS1_25CollectiveMainloopFwdSm90ILi2EN4cute5tupleIJNS5_1CILi1EEES8_S8_EEENS6_IJNS7_ILi128EEENS7_ILi96EEENS7_ILi192EEEEEELi128ENS_10bfloat16_tEfNS_4arch4Sm90ELb0ELb1ELb1ELb1ELb0ELb0ELb0ELb1ELb1ELb1ELb0ELb0EEENS1_21CollectiveEpilogueFwdINS6_IJSA_SA_SB_EEES9_SE_SG_Li256ELb1ELb1ELb0ELb0EEENS1_36VarlenDynamicPersistentTileSchedulerILi128ELi96ELi256ELi128ELb0ELb1ELb1ELb1ELb0ELb1EEEEEEEEEvNT_6ParamsE,"a",@progbits
	.sectionflags	@""
	.align	4
.nv.constant0._ZN7cutlass13device_kernelIN5flash11enable_sm90INS1_16FlashAttnFwdSm90INS1_25CollectiveMainloopFwdSm90ILi2EN4cute5tupleIJNS5_1CILi1EEES8_S8_EEENS6_IJNS7_ILi128EEENS7_ILi96EEENS7_ILi192EEEEEELi128ENS_10bfloat16_tEfNS_4arch4Sm90ELb0ELb1ELb1ELb1ELb0ELb0ELb0ELb1ELb1ELb1ELb0ELb0EEENS1_21CollectiveEpilogueFwdINS6_IJSA_SA_SB_EEES9_SE_SG_Li256ELb1ELb1ELb0ELb0EEENS1_36VarlenDynamicPersistentTileSchedulerILi128ELi96ELi256ELi128ELb0ELb1ELb1ELb1ELb0ELb1EEEEEEEEEvNT_6ParamsE:
	.zero		3584


//--------------------- .nv.constant0._ZN7cutlass13device_kernelIN5flash11enable_sm90INS1_16FlashAttnFwdSm90INS1_25CollectiveMainloopFwdSm90ILi2EN4cute5tupleIJNS5_1CILi1EEES8_S8_EEENS6_IJNS7_ILi128EEENS7_ILi96EEENS7_ILi192EEEEEELi128ENS_10bfloat16_tEfNS_4arch4Sm90ELb0ELb1ELb1ELb1ELb0ELb1ELb0ELb1ELb1ELb1ELb0ELb0EEENS1_21CollectiveEpilogueFwdINS6_IJSA_SA_SB_EEES9_SE_SG_Li256ELb1ELb1ELb0ELb0EEENS1_36VarlenDynamicPersistentTileSchedulerILi128ELi96ELi256ELi128ELb0ELb1ELb1ELb1ELb0ELb1EEEEEEEEEvNT_6ParamsE --------------------------
	.section	.nv.constant0._ZN7cutlass13device_kernelIN5flash11enable_sm90INS1_16FlashAttnFwdSm90INS1_25CollectiveMainloopFwdSm90ILi2EN4cute5tupleIJNS5_1CILi1EEES8_S8_EEENS6_IJNS7_ILi128EEENS7_ILi96EEENS7_ILi192EEEEEELi128ENS_10bfloat16_tEfNS_4arch4Sm90ELb0ELb1ELb1ELb1ELb0ELb1ELb0ELb1ELb1ELb1ELb0ELb0EEENS1_21CollectiveEpilogueFwdINS6_IJSA_SA_SB_EEES9_SE_SG_Li256ELb1ELb1ELb0ELb0EEENS1_36VarlenDynamicPersistentTileSchedulerILi128ELi96ELi256ELi128ELb0ELb1ELb1ELb1ELb0ELb1EEEEEEEEEvNT_6ParamsE,"a",@progbits
	.sectionflags	@""
	.align	4
.nv.constant0._ZN7cutlass13device_kernelIN5flash11enable_sm90INS1_16FlashAttnFwdSm90INS1_25CollectiveMainloopFwdSm90ILi2EN4cute5tupleIJNS5_1CILi1EEES8_S8_EEENS6_IJNS7_ILi128EEENS7_ILi96EEENS7_ILi192EEEEEELi128ENS_10bfloat16_tEfNS_4arch4Sm90ELb0ELb1ELb1ELb1ELb0ELb1ELb0ELb1ELb1ELb1ELb0ELb0EEENS1_21CollectiveEpilogueFwdINS6_IJSA_SA_SB_EEES9_SE_SG_Li256ELb1ELb1ELb0ELb0EEENS1_36VarlenDynamicPersistentTileSchedulerILi128ELi96ELi256ELi128ELb0ELb1ELb1ELb1ELb0ELb1EEEEEEEEEvNT_6ParamsE:
	.zero		3584


//--------------------- .nv.constant0._ZN7cutlass13device_kernelIN5flash11enable_sm90INS1_16FlashAttnFwdSm90INS1_25CollectiveMainloopFwdSm90ILi2EN4cute5tupleIJNS5_1CILi1EEES8_S8_EEENS6_IJNS7_ILi128EEESA_NS7_ILi192EEEEEELi128ENS_10bfloat16_tEfNS_4arch4Sm90ELb1ELb0ELb1ELb0ELb0ELb0ELb0ELb1ELb1ELb1ELb0ELb0EEENS1_21CollectiveEpilogueFwdINS6_IJSA_SA_SA_EEES9_SD_SF_Li256ELb0ELb1ELb0ELb0EEENS1_30DynamicPersistentTileSchedulerILi256ELi128ELb0ELb1ELb1EEEEEEEEEvNT_6ParamsE --------------------------
	.section	.nv.constant0._ZN7cutlass13device_kernelIN5flash11enable_sm90INS1_16FlashAttnFwdSm90INS1_25CollectiveMainloopFwdSm90ILi2EN4cute5tupleIJNS5_1CILi1EEES8_S8_EEENS6_IJNS7_ILi128EEESA_NS7_ILi192EEEEEELi128ENS_10bfloat16_tEfNS_4arch4Sm90ELb1ELb0ELb1ELb0ELb0ELb0ELb0ELb1ELb1ELb1ELb0ELb0EEENS1_21CollectiveEpilogueFwdINS6_IJSA_SA_SA_EEES9_SD_SF_Li256ELb0ELb1ELb0ELb0EEENS1_30DynamicPersistentTileSchedulerILi256ELi128ELb0ELb1ELb1EEEEEEEEEvNT_6ParamsE,"a",@progbits
	.sectionflags	@""
	.align	4
.nv.constant0._ZN7cutlass13device_kernelIN5flash11enable_sm90INS1_16FlashAttnFwdSm90INS1_25CollectiveMainloopFwdSm90ILi2EN4cute5tupleIJNS5_1CILi1EEES8_S8_EEENS6_IJNS7_ILi128EEESA_NS7_ILi192EEEEEELi128ENS_10bfloat16_tEfNS_4arch4Sm90ELb1ELb0ELb1ELb0ELb0ELb0ELb0ELb1ELb1ELb1ELb0ELb0EEENS1_21CollectiveEpilogueFwdINS6_IJSA_SA_SA_EEES9_SD_SF_Li256ELb0ELb1ELb0ELb0EEENS1_30DynamicPersistentTileSchedulerILi256ELi128ELb0ELb1ELb1EEEEEEEEEvNT_6ParamsE:
	.zero		3584


//--------------------- .nv.constant0._ZN7cutlass13device_kernelIN5flash11enable_sm90INS1_16FlashAttnFwdSm90INS1_25CollectiveMainloopFwdSm90ILi2EN4cute5tupleIJNS5_1CILi1EEES8_S8_EEENS6_IJNS7_ILi128EEESA_NS7_ILi192EEEEEELi128ENS_10bfloat16_tEfNS_4arch4Sm90ELb1ELb0ELb1ELb1ELb0ELb0ELb0ELb1ELb1ELb1ELb0ELb0EEENS1_21CollectiveEpilogueFwdINS6_IJSA_SA_SA_EEES9_SD_SF_Li256ELb1ELb1ELb0ELb0EEENS1_36VarlenDynamicPersistentTileSchedulerILi128ELi128ELi256ELi128ELb0ELb1ELb1ELb1ELb1ELb1EEEEEEEEEvNT_6ParamsE --------------------------
	.section	.nv.constant0._ZN7cutlass13device_kernelIN5flash11enable_sm90INS1_16FlashAttnFwdSm90INS1_25CollectiveMainloopFwdSm90ILi2EN4cute5tupleIJNS5_1CILi1EEES8_S8_EEENS6_IJNS7_ILi128EEESA_NS7_ILi192EEEEEELi128ENS_10bfloat16_tEfNS_4arch4Sm90ELb1ELb0ELb1ELb1ELb0ELb0ELb0ELb1ELb1ELb1ELb0ELb0EEENS1_21CollectiveEpilogueFwdINS6_IJSA_SA_SA_EEES9_SD_SF_Li256ELb1ELb1ELb0ELb0EEENS1_36VarlenDynamicPersistentTileSchedulerILi128ELi128ELi256ELi128ELb0ELb1ELb1ELb1ELb1ELb1EEEEEEEEEvNT_6ParamsE,"a",@progbits
	.sectionflags	@""
	.align	4
.nv.constant0._ZN7cutlass13device_kernelIN5flash11enable_sm90INS1_16FlashAttnFwdSm90INS1_25CollectiveMainloopFwdSm90ILi2EN4cute5tupleIJNS5_1CILi1EEES8_S8_EEENS6_IJNS7_ILi128EEESA_NS7_ILi192EEEEEELi128ENS_10bfloat16_tEfNS_4arch4Sm90ELb1ELb0ELb1ELb1ELb0ELb0ELb0ELb1ELb1ELb1ELb0ELb0EEENS1_21CollectiveEpilogueFwdINS6_IJSA_SA_SA_EEES9_SD_SF_Li256ELb1ELb1ELb0ELb0EEENS1_36VarlenDynamicPersistentTileSchedulerILi128ELi128ELi256ELi128ELb0ELb1ELb1ELb1ELb1ELb1EEEEEEEEEvNT_6ParamsE:
	.zero		3584


//--------------------- .nv.constant0._ZN7cutlass13device_kernelIN5flash11enable_sm90INS1_16FlashAttnFwdSm90INS1_25CollectiveMainloopFwdSm90ILi2EN4cute5tupleIJNS5_1CILi1EEES8_S8_EEENS6_IJNS7_ILi128EEESA_NS7_ILi192EEEEEELi128ENS_10bfloat16_tEfNS_4arch4Sm90ELb1ELb0ELb1ELb1ELb0ELb1ELb0ELb1ELb1ELb1ELb0ELb0EEENS1_21CollectiveEpilogueFwdINS6_IJSA_SA_SA_EEES9_SD_SF_Li256ELb1ELb1ELb0ELb0EEENS1_36VarlenDynamicPersistentTileSchedulerILi128ELi128ELi256ELi128ELb0ELb1ELb1ELb1ELb1ELb1EEEEEEEEEvNT_6ParamsE --------------------------
	.section	.nv.constant0._ZN7cutlass13device_kernelIN5flash11enable_sm90INS1_16FlashAttnFwdSm90INS1_25CollectiveMainloopFwdSm90ILi2EN4cute5tupleIJNS5_1CILi1EEES8_S8_EEENS6_IJNS7_ILi128EEESA_NS7_ILi192EEEEEELi128ENS_10bfloat16_tEfNS_4arch4Sm90ELb1ELb0ELb1ELb1ELb0ELb1ELb0ELb1ELb1ELb1ELb0ELb0EEENS1_21CollectiveEpilogueFwdINS6_IJSA_SA_SA_EEES9_SD_SF_Li256ELb1ELb1ELb0ELb0EEENS1_36VarlenDynamicPersistentTileSchedulerILi128ELi128ELi256ELi128ELb0ELb1ELb1ELb1ELb1ELb1EEEEEEEEEvNT_6ParamsE,"a",@progbits
	.sectionflags	@""
	.align	4
.nv.constant0._ZN7cutlass13device_kernelIN5flash11enable_sm90INS1_16FlashAttnFwdSm90INS1_25CollectiveMainloopFwdSm90ILi2EN4cute5tupleIJNS5_1CILi1EEES8_S8_EEENS6_IJNS7_ILi128EEESA_NS7_ILi192EEEEEELi128ENS_10bfloat16_tEfNS_4arch4Sm90ELb1ELb0ELb1ELb1ELb0ELb1ELb0ELb1ELb1ELb1ELb0ELb0EEENS1_21CollectiveEpilogueFwdINS6_IJSA_SA_SA_EEES9_SD_SF_Li256ELb1ELb1ELb0ELb0EEENS1_36VarlenDynamicPersistentTileSchedulerILi128ELi128ELi256ELi128ELb0ELb1ELb1ELb1ELb1ELb1EEEEEEEEEvNT_6ParamsE:
	.zero		3584


//--------------------- SYMBOLS --------------------------

	.type		.nv.reservedSmem.offset0,@object
	.size		.nv.reservedSmem.offset0,0x4
